def matmul_kernel(
    a_ptr,
    b_ptr,
    c_ptr,
    M,
    N,
    K,
    stride_am,
    stride_ak,
    stride_bk,
    stride_bn,
    stride_cm,
    stride_cn,
    BLOCK_M: tl.constexpr,
    BLOCK_N: tl.constexpr,
    BLOCK_K: tl.constexpr,
    GROUP_M: tl.constexpr,
):
    pid = tl.program_id(axis=0)
    num_pid_m = tl.cdiv(M, BLOCK_M)
    num_pid_n = tl.cdiv(N, BLOCK_N)
    num_pid_in_group = GROUP_M * num_pid_n
    group_id = pid // num_pid_in_group
    first_pid_m = group_id * GROUP_M
    group_size_m = min(num_pid_m - first_pid_m, GROUP_M)
    pid_m = first_pid_m + ((pid % num_pid_in_group) % group_size_m)
    pid_n = (pid % num_pid_in_group) // group_size_m

    offs_am = (pid_m * BLOCK_M + tl.arange(0, BLOCK_M)) % M
    offs_bn = (pid_n * BLOCK_N + tl.arange(0, BLOCK_N)) % N
    offs_k = tl.arange(0, BLOCK_K)
    a_ptrs = a_ptr + offs_am[:, None] * stride_am + offs_k[None, :] * stride_ak
    b_ptrs = b_ptr + offs_k[:, None] * stride_bk + offs_bn[None, :] * stride_bn

    acc = tl.zeros((BLOCK_M, BLOCK_N), dtype=tl.float32)
    for kk in range(0, tl.cdiv(K, BLOCK_K)):
        a = tl.load(a_ptrs, mask=offs_k[None, :] < K - kk * BLOCK_K, other=0.0)
        b = tl.load(b_ptrs, mask=offs_k[:, None] < K - kk * BLOCK_K, other=0.0)
        acc = tl.dot(a, b, acc)
        a_ptrs += BLOCK_K * stride_ak
        b_ptrs += BLOCK_K * stride_bk

    c = acc.to(c_ptr.dtype.element_ty)
    offs_cm = pid_m * BLOCK_M + tl.arange(0, BLOCK_M)
    offs_cn = pid_n * BLOCK_N + tl.arange(0, BLOCK_N)
    c_ptrs = c_ptr + offs_cm[:, None] * stride_cm + offs_cn[None, :] * stride_cn
    mask = (offs_cm[:, None] < M) & (offs_cn[None, :] < N)
    tl.store(c_ptrs, c, mask=mask)

# config = {"BLOCK_K": 64, "BLOCK_M": 128, "BLOCK_N": 512, "GROUP_M": 8, "arch": "sm_100", "dtype": "bf16", "num_ctas": 4, "num_stages": 3, "num_warps": 4}
# arch = sm_100


// ===== COMPILED SASS (sm_100a) =====

	.target	sm_100a

	.elftype	@"ET_EXEC"


//--------------------- .note.nv.tkinfo           --------------------------
	.section	.note.nv.tkinfo,"",@"SHT_NOTE"
	.sectionflags	@"SHF_NOTE_NV_TKINFO"
	.tkinfo
        /*0018*/ 	.word	0x00000081
        /*0030*/ 	.string	""
        /*0030*/ 	.string	"ptxas-blackwell"
        /*0030*/ 	.string	"Cuda compilation tools, release 12.9, V12.9.86"
        /*0030*/ 	.string	"Build cuda_12.9.r12.9/compiler.36037853_0"
        /*0030*/ 	.string	"-v  -suppress-debug-info  -lineinfo  -arch sm_100a "



//--------------------- .note.nv.cuver            --------------------------
	.section	.note.nv.cuver,"",@"SHT_NOTE"
	.sectionflags	@"SHF_NOTE_NV_CUVER"
        /*0018*/ 	.short	0x0001
        /*001a*/ 	.short	0x0064
        /*001c*/ 	.short	0x0001
        /*001e*/ 	.short	0x0000
        /*0020*/ 	.short	0x0001
        /*0022*/ 	.short	0x0000


//--------------------- .nv.info                  --------------------------
	.section	.nv.info,"",@"SHT_CUDA_INFO"
	.align	4


	//----- nvinfo : EIATTR_REGCOUNT
	.align		4
        /*0000*/ 	.byte	0x04, 0x2f
        /*0002*/ 	.short	(.L_4 - .L_3)
	.align		4
.L_3:
        /*0004*/ 	.word	index@(matmul_kernel)
        /*0008*/ 	.word	0x000000ff


	//----- nvinfo : EIATTR_FRAME_SIZE
	.align		4
.L_4:
        /*000c*/ 	.byte	0x04, 0x11
        /*000e*/ 	.short	(.L_6 - .L_5)
	.align		4
.L_5:
        /*0010*/ 	.word	index@($__internal_2_$__cuda_sm10x_tcgen05_guardrail_trap_unallocated_columns_being_dealloced)
        /*0014*/ 	.word	0x00000080


	//----- nvinfo : EIATTR_FRAME_SIZE
	.align		4
.L_6:
        /*0018*/ 	.byte	0x04, 0x11
        /*001a*/ 	.short	(.L_8 - .L_7)
	.align		4
.L_7:
        /*001c*/ 	.word	index@($__internal_1_$__cuda_sm10x_tcgen05_guardrail_trap_phase_invalid_during_alloc)
        /*0020*/ 	.word	0x00000080


	//----- nvinfo : EIATTR_FRAME_SIZE
	.align		4
.L_8:
        /*0024*/ 	.byte	0x04, 0x11
        /*0026*/ 	.short	(.L_10 - .L_9)
	.align		4
.L_9:
        /*0028*/ 	.word	index@($__internal_0_$__cuda_sm10x_tcgen05_guardrail_trap_col_being_dealloced_not_returned_by_alloc)
        /*002c*/ 	.word	0x00000080


	//----- nvinfo : EIATTR_FRAME_SIZE
	.align		4
.L_10:
        /*0030*/ 	.byte	0x04, 0x11
        /*0032*/ 	.short	(.L_12 - .L_11)
	.align		4
.L_11:
        /*0034*/ 	.word	index@(matmul_kernel)
        /*0038*/ 	.word	0x00000080


	//----- nvinfo : EIATTR_MIN_STACK_SIZE
	.align		4
.L_12:
        /*003c*/ 	.byte	0x04, 0x12
        /*003e*/ 	.short	(.L_14 - .L_13)
	.align		4
.L_13:
        /*0040*/ 	.word	index@(matmul_kernel)
        /*0044*/ 	.word	0x00000080
.L_14:


//--------------------- .nv.info.matmul_kernel    --------------------------
	.section	.nv.info.matmul_kernel,"",@"SHT_CUDA_INFO"
	.sectionflags	@""
	.align	4


	//----- nvinfo : EIATTR_CUDA_API_VERSION
	.align		4
        /*0000*/ 	.byte	0x04, 0x37
        /*0002*/ 	.short	(.L_16 - .L_15)
.L_15:
        /*0004*/ 	.word	0x00000081


	//----- nvinfo : EIATTR_KPARAM_INFO
	.align		4
.L_16:
        /*0008*/ 	.byte	0x04, 0x17
        /*000a*/ 	.short	(.L_18 - .L_17)
.L_17:
        /*000c*/ 	.word	0x00000000
        /*0010*/ 	.short	0x000d
        /*0012*/ 	.short	0x0048
        /*0014*/ 	.byte	0x00, 0xf4, 0x21, 0x00


	//----- nvinfo : EIATTR_KPARAM_INFO
	.align		4
.L_18:
        /*0018*/ 	.byte	0x04, 0x17
        /*001a*/ 	.short	(.L_20 - .L_19)
.L_19:
        /*001c*/ 	.word	0x00000000
        /*0020*/ 	.short	0x000c
        /*0022*/ 	.short	0x0040
        /*0024*/ 	.byte	0x00, 0xf4, 0x21, 0x00


	//----- nvinfo : EIATTR_KPARAM_INFO
	.align		4
.L_20:
        /*0028*/ 	.byte	0x04, 0x17
        /*002a*/ 	.short	(.L_22 - .L_21)
.L_21:
        /*002c*/ 	.word	0x00000000
        /*0030*/ 	.short	0x000b
        /*0032*/ 	.short	0x0038
        /*0034*/ 	.byte	0x00, 0xf0, 0x11, 0x00


	//----- nvinfo : EIATTR_KPARAM_INFO
	.align		4
.L_22:
        /*0038*/ 	.byte	0x04, 0x17
        /*003a*/ 	.short	(.L_24 - .L_23)
.L_23:
        /*003c*/ 	.word	0x00000000
        /*0040*/ 	.short	0x000a
        /*0042*/ 	.short	0x0034
        /*0044*/ 	.byte	0x00, 0xf0, 0x11, 0x00


	//----- nvinfo : EIATTR_KPARAM_INFO
	.align		4
.L_24:
        /*0048*/ 	.byte	0x04, 0x17
        /*004a*/ 	.short	(.L_26 - .L_25)
.L_25:
        /*004c*/ 	.word	0x00000000
        /*0050*/ 	.short	0x0009
        /*0052*/ 	.short	0x0030
        /*0054*/ 	.byte	0x00, 0xf0, 0x11, 0x00


	//----- nvinfo : EIATTR_KPARAM_INFO
	.align		4
.L_26:
        /*0058*/ 	.byte	0x04, 0x17
        /*005a*/ 	.short	(.L_28 - .L_27)
.L_27:
        /*005c*/ 	.word	0x00000000
        /*0060*/ 	.short	0x0008
        /*0062*/ 	.short	0x002c
        /*0064*/ 	.byte	0x00, 0xf0, 0x11, 0x00


	//----- nvinfo : EIATTR_KPARAM_INFO
	.align		4
.L_28:
        /*0068*/ 	.byte	0x04, 0x17
        /*006a*/ 	.short	(.L_30 - .L_29)
.L_29:
        /*006c*/ 	.word	0x00000000
        /*0070*/ 	.short	0x0007
        /*0072*/ 	.short	0x0028
        /*0074*/ 	.byte	0x00, 0xf0, 0x11, 0x00


	//----- nvinfo : EIATTR_KPARAM_INFO
	.align		4
.L_30:
        /*0078*/ 	.byte	0x04, 0x17
        /*007a*/ 	.short	(.L_32 - .L_31)
.L_31:
        /*007c*/ 	.word	0x00000000
        /*0080*/ 	.short	0x0006
        /*0082*/ 	.short	0x0024
        /*0084*/ 	.byte	0x00, 0xf0, 0x11, 0x00


	//----- nvinfo : EIATTR_KPARAM_INFO
	.align		4
.L_32:
        /*0088*/ 	.byte	0x04, 0x17
        /*008a*/ 	.short	(.L_34 - .L_33)
.L_33:
        /*008c*/ 	.word	0x00000000
        /*0090*/ 	.short	0x0005
        /*0092*/ 	.short	0x0020
        /*0094*/ 	.byte	0x00, 0xf0, 0x11, 0x00


	//----- nvinfo : EIATTR_KPARAM_INFO
	.align		4
.L_34:
        /*0098*/ 	.byte	0x04, 0x17
        /*009a*/ 	.short	(.L_36 - .L_35)
.L_35:
        /*009c*/ 	.word	0x00000000
        /*00a0*/ 	.short	0x0004
        /*00a2*/ 	.short	0x001c
        /*00a4*/ 	.byte	0x00, 0xf0, 0x11, 0x00


	//----- nvinfo : EIATTR_KPARAM_INFO
	.align		4
.L_36:
        /*00a8*/ 	.byte	0x04, 0x17
        /*00aa*/ 	.short	(.L_38 - .L_37)
.L_37:
        /*00ac*/ 	.word	0x00000000
        /*00b0*/ 	.short	0x0003
        /*00b2*/ 	.short	0x0018
        /*00b4*/ 	.byte	0x00, 0xf0, 0x11, 0x00


	//----- nvinfo : EIATTR_KPARAM_INFO
	.align		4
.L_38:
        /*00b8*/ 	.byte	0x04, 0x17
        /*00ba*/ 	.short	(.L_40 - .L_39)
.L_39:
        /*00bc*/ 	.word	0x00000000
        /*00c0*/ 	.short	0x0002
        /*00c2*/ 	.short	0x0010
        /*00c4*/ 	.byte	0x00, 0xf4, 0x21, 0x00


	//----- nvinfo : EIATTR_KPARAM_INFO
	.align		4
.L_40:
        /*00c8*/ 	.byte	0x04, 0x17
        /*00ca*/ 	.short	(.L_42 - .L_41)
.L_41:
        /*00cc*/ 	.word	0x00000000
        /*00d0*/ 	.short	0x0001
        /*00d2*/ 	.short	0x0008
        /*00d4*/ 	.byte	0x00, 0xf4, 0x21, 0x00


	//----- nvinfo : EIATTR_KPARAM_INFO
	.align		4
.L_42:
        /*00d8*/ 	.byte	0x04, 0x17
        /*00da*/ 	.short	(.L_44 - .L_43)
.L_43:
        /*00dc*/ 	.word	0x00000000
        /*00e0*/ 	.short	0x0000
        /*00e2*/ 	.short	0x0000
        /*00e4*/ 	.byte	0x00, 0xf4, 0x21, 0x00


	//----- nvinfo : EIATTR_EXPLICIT_CLUSTER
	.align		4
.L_44:
        /*00e8*/ 	.byte	0x01, 0x3e
	.zero		2


	//----- nvinfo : EIATTR_CTA_PER_CLUSTER
	.align		4
        /*00ec*/ 	.byte	0x04, 0x3d
        /*00ee*/ 	.short	(.L_46 - .L_45)
.L_45:
        /*00f0*/ 	.word	0x00000004
        /*00f4*/ 	.word	0x00000001
        /*00f8*/ 	.word	0x00000001


	//----- nvinfo : EIATTR_AT_ENTRY_FRAGMENTS
	.align		4
.L_46:
        /*00fc*/ 	.byte	0x04, 0x4f
        /*00fe*/ 	.short	(.L_48 - .L_47)


	//   ....[0]....
.L_47:
        /*0100*/ 	.word	0x00000004


	//----- nvinfo : EIATTR_RESERVED_SMEM_USED
	.align		4
.L_48:
        /*0104*/ 	.byte	0x01, 0x41
	.zero		2


	//----- nvinfo : EIATTR_SPARSE_MMA_MASK
	.align		4
        /*0108*/ 	.byte	0x03, 0x50
        /*010a*/ 	.short	0x0000


	//----- nvinfo : EIATTR_TCGEN05_1CTA_USED
	.align		4
        /*010c*/ 	.byte	0x01, 0x51
	.zero		2


	//----- nvinfo : EIATTR_MAXREG_COUNT
	.align		4
        /*0110*/ 	.byte	0x03, 0x1b
        /*0112*/ 	.short	0x00ff


	//----- nvinfo : EIATTR_NUM_BARRIERS
	.align		4
        /*0114*/ 	.byte	0x02, 0x4c
        /*0116*/ 	.byte	0x01
	.zero		1


	//----- nvinfo : EIATTR_ANNOTATIONS
	.align		4
        /*0118*/ 	.byte	0x04, 0x55
        /*011a*/ 	.short	(.L_50 - .L_49)


	//   ....[0]....
.L_49:
        /*011c*/ 	.word	0x00000001
        /*0120*/ 	.byte	0x70, 0x0a, 0x00, 0x00, 0x01, 0x00, 0x00, 0x00, 0xb0, 0x0a, 0x00, 0x00, 0x01, 0x00, 0x00, 0x00
        /* <DEDUP_REMOVED lines=33> */
        /*0340*/ 	.byte	0x90, 0xc8, 0x00, 0x00, 0x01, 0x00, 0x00, 0x00, 0x60, 0xc9, 0x00, 0x00


	//----- nvinfo : EIATTR_INT_WARP_WIDE_INSTR_OFFSETS
	.align		4
.L_50:
        /*034c*/ 	.byte	0x04, 0x31
        /*034e*/ 	.short	(.L_52 - .L_51)


	//   ....[0]....
.L_51:
        /*0350*/ 	.word	0x00004100


	//   ....[1]....
        /*0354*/ 	.word	0x00004130


	//   ....[2]....
        /*0358*/ 	.word	0x00007520


	//   ....[3]....
        /*035c*/ 	.word	0x00010a80


	//   ....[4]....
        /*0360*/ 	.word	0x00010ad0


	//----- nvinfo : EIATTR_COOP_GROUP_MASK_REGIDS
	.align		4
.L_52:
        /*0364*/ 	.byte	0x04, 0x29
        /*0366*/ 	.short	(.L_54 - .L_53)


	//   ....[0]....
.L_53:
        /*0368*/ 	.word	0xffffffff


	//   ....[1]....
        /*036c*/ 	.word	0xffffffff


	//   ....[2]....
        /*0370*/ 	.word	0xffffffff


	//   ....[3]....
        /*0374*/ 	.word	0xffffffff


	//----- nvinfo : EIATTR_COOP_GROUP_INSTR_OFFSETS
	.align		4
.L_54:
        /*0378*/ 	.byte	0x04, 0x28
        /*037a*/ 	.short	(.L_56 - .L_55)


	//   ....[0]....
.L_55:
        /*037c*/ 	.word	0x00000080


	//   ....[1]....
        /*0380*/ 	.word	0x00000340


	//   ....[2]....
        /*0384*/ 	.word	0x00010910


	//   ....[3]....
        /*0388*/ 	.word	0x00010b80


	//----- nvinfo : EIATTR_VRC_CTA_INIT_COUNT
	.align		4
.L_56:
        /*038c*/ 	.byte	0x02, 0x4a
        /*038e*/ 	.byte	0x80
	.zero		1


	//----- nvinfo : EIATTR_MBARRIER_INSTR_OFFSETS
	.align		4
        /*0390*/ 	.byte	0x04, 0x39
        /*0392*/ 	.short	(.L_58 - .L_57)


	//   ....[0]....
.L_57:
        /*0394*/ 	.word	0x00004240
        /*0398*/ 	.word	0x000000ff
        /*039c*/ 	.word	0x00000000
        /*03a0*/ 	.short	0x0100
        /*03a2*/ 	.byte	0x0b
	.zero		1


	//   ....[1]....
        /*03a4*/ 	.word	0x00007540
        /*03a8*/ 	.word	0x000000ff
        /*03ac*/ 	.word	0x00008008
        /*03b0*/ 	.short	0x0100
        /*03b2*/ 	.byte	0x09
	.zero		1


	//   ....[2]....
        /*03b4*/ 	.word	0x0000b2f0
        /*03b8*/ 	.word	0x000000ff
        /*03bc*/ 	.word	0x00000000
        /*03c0*/ 	.short	0x010a
        /*03c2*/ 	.byte	0x0b
	.zero		1


	//   ....[3]....
        /*03c4*/ 	.word	0x0000c940
        /*03c8*/ 	.word	0x000000ff
        /*03cc*/ 	.word	0x00000000
        /*03d0*/ 	.short	0x010a
        /*03d2*/ 	.byte	0x0b
	.zero		1


	//   ....[4]....
        /*03d4*/ 	.word	0x0000ca50
        /*03d8*/ 	.word	0x000000ff
        /*03dc*/ 	.word	0x00008000
        /*03e0*/ 	.short	0x0108
        /*03e2*/ 	.byte	0x09
	.zero		1


	//   ....[5]....
        /*03e4*/ 	.word	0x0000ca80
        /*03e8*/ 	.word	0x000000ff
        /*03ec*/ 	.word	0x00008008
        /*03f0*/ 	.short	0x0108
        /*03f2*/ 	.byte	0x09
	.zero		1


	//   ....[6]....
        /*03f4*/ 	.word	0x00010ba0
        /*03f8*/ 	.word	0x000000ff
        /*03fc*/ 	.word	0x00000000
        /*0400*/ 	.short	0x010a
        /*0402*/ 	.byte	0x0b
	.zero		1


	//   ....[7]....
        /*0404*/ 	.word	0x00010bd0
        /*0408*/ 	.word	0x000000ff
        /*040c*/ 	.word	0x00000000
        /*0410*/ 	.short	0x010a
        /*0412*/ 	.byte	0x0b
	.zero		1


	//----- nvinfo : EIATTR_NUM_MBARRIERS
	.align		4
.L_58:
        /*0414*/ 	.byte	0x03, 0x38
        /*0416*/ 	.short	0x0002


	//----- nvinfo : EIATTR_EXIT_INSTR_OFFSETS
	.align		4
        /*0418*/ 	.byte	0x04, 0x1c
        /*041a*/ 	.short	(.L_60 - .L_59)


	//   ....[0]....
.L_59:
        /*041c*/ 	.word	0x00010b90


	//----- nvinfo : EIATTR_REQNTID
	.align		4
.L_60:
        /*0420*/ 	.byte	0x04, 0x10
        /*0422*/ 	.short	(.L_62 - .L_61)
.L_61:
        /*0424*/ 	.word	0x00000080
        /*0428*/ 	.word	0x00000001
        /*042c*/ 	.word	0x00000001


	//----- nvinfo : EIATTR_CRS_STACK_SIZE
	.align		4
.L_62:
        /*0430*/ 	.byte	0x04, 0x1e
        /*0432*/ 	.short	(.L_64 - .L_63)
.L_63:
        /*0434*/ 	.word	0x00000000


	//----- nvinfo : EIATTR_CBANK_PARAM_SIZE
	.align		4
.L_64:
        /*0438*/ 	.byte	0x03, 0x19
        /*043a*/ 	.short	0x0050


	//----- nvinfo : EIATTR_PARAM_CBANK
	.align		4
        /*043c*/ 	.byte	0x04, 0x0a
        /*043e*/ 	.short	(.L_66 - .L_65)
	.align		4
.L_65:
        /*0440*/ 	.word	index@(.nv.constant0.matmul_kernel)
        /*0444*/ 	.short	0x0380
        /*0446*/ 	.short	0x0050


	//----- nvinfo : EIATTR_SW_WAR
	.align		4
.L_66:
        /*0448*/ 	.byte	0x04, 0x36
        /*044a*/ 	.short	(.L_68 - .L_67)
.L_67:
        /*044c*/ 	.word	0x00000008
.L_68:


//--------------------- .nv.compat                --------------------------
	.section	.nv.compat,"",@"SHT_CUDA_COMPAT_INFO"
	.align	4
        /*0000*/ 	.byte	0x02, 0x02, 0x02, 0x00, 0x02, 0x05, 0x05, 0x00, 0x02, 0x03, 0x00, 0x00, 0x02, 0x06, 0x01, 0x00


//--------------------- .nv.callgraph             --------------------------
	.section	.nv.callgraph,"",@"SHT_CUDA_CALLGRAPH"
	.align	4
	.sectionentsize	8
	.align		4
        /*0000*/ 	.word	0x00000000
	.align		4
        /*0004*/ 	.word	0xffffffff
	.align		4
        /*0008*/ 	.word	0x00000000
	.align		4
        /*000c*/ 	.word	0xfffffffe
	.align		4
        /*0010*/ 	.word	0x00000000
	.align		4
        /*0014*/ 	.word	0xfffffffd
	.align		4
        /*0018*/ 	.word	0x00000000
	.align		4
        /*001c*/ 	.word	0xfffffffc


//--------------------- .text.matmul_kernel       --------------------------
	.section	.text.matmul_kernel,"ax",@progbits
	.align	128
        .global         matmul_kernel
        .type           matmul_kernel,@function
        .size           matmul_kernel,(.L_x_21 - matmul_kernel)
        .other          matmul_kernel,@"STO_CUDA_ENTRY STV_DEFAULT"
matmul_kernel:
.text.matmul_kernel:
[----:B------:R-:W0:Y:S01]  /*0000*/  LDC R1, c[0x0][0x37c] ;  /* 0x0000df00ff017b82 */ /* 0x000e220000000800 */
[----:B------:R-:W1:Y:S01]  /*0010*/  S2R R202, SR_TID.X ;  /* 0x0000000000ca7919 */ /* 0x000e620000002100 */
[----:B0-----:R-:W-:Y:S01]  /*0020*/  VIADD R1, R1, 0xffffff80 ;  /* 0xffffff8001017836 */ /* 0x001fe20000000000 */
[----:B------:R-:W0:Y:S01]  /*0030*/  LDCU.64 UR22, c[0x0][0x358] ;  /* 0x00006b00ff1677ac */ /* 0x000e220008000a00 */
[----:B-1----:R-:W-:-:S13]  /*0040*/  ISETP.GE.U32.AND P0, PT, R202, 0x20, PT ;  /* 0x00000020ca00780c */ /* 0x002fda0003f06070 */
[----:B------:R-:W-:Y:S02]  /*0050*/  VOTEU.ANY UP0, P0 ;  /* 0x0000000000ff7886 */ /* 0x000fe40000000100 */
[----:B------:R-:W-:Y:S05]  /*0060*/  BRA.U UP0, `(.L_x_0) ;  /* 0x0000000100b87547 */ /* 0x000fea000b800000 */
[----:B------:R-:W1:Y:S01]  /*0070*/  S2UR UR6, SR_CgaCtaId ;  /* 0x00000000000679c3 */ /* 0x000e620000008800 */
[----:B------:R-:W-:Y:S01]  /*0080*/  NOP ;  /* 0x0000000000007918 */ /* 0x000fe20000000000 */
[----:B------:R-:W-:Y:S02]  /*0090*/  UMOV UR4, 0x40 ;  /* 0x0000004000047882 */ /* 0x000fe40000000000 */
[----:B-1----:R-:W-:-:S09]  /*00a0*/  ULEA UR4, UR6, UR4, 0x18 ;  /* 0x0000000406047291 */ /* 0x002fd2000f8ec0ff */
[----:B------:R-:W1:Y:S01]  /*00b0*/  LDS.U8 R0, [UR4] ;  /* 0x00000004ff007984 */ /* 0x000e620008000000 */
[----:B------:R-:W-:Y:S02]  /*00c0*/  UMOV UR4, 0x400 ;  /* 0x0000040000047882 */ /* 0x000fe40000000000 */
[----:B------:R-:W-:Y:S01]  /*00d0*/  ULEA UR4, UR6, UR4, 0x18 ;  /* 0x0000000406047291 */ /* 0x000fe2000f8ec0ff */
[----:B-1----:R-:W-:-:S13]  /*00e0*/  ISETP.NE.AND P0, PT, R0, RZ, PT ;  /* 0x000000ff0000720c */ /* 0x002fda0003f05270 */
[----:B------:R-:W-:Y:S05]  /*00f0*/  @P0 BRA `(.L_x_1) ;  /* 0x00000000007c0947 */ /* 0x000fea0003800000 */
[----:B------:R-:W-:-:S13]  /*0100*/  ELECT P0, URZ, PT ;  /* 0x0000000000ff782f */ /* 0x000fda0003800000 */
[----:B------:R-:W-:Y:S05]  /*0110*/  @!P0 BRA `(.L_x_2) ;  /* 0x0000000000848947 */ /* 0x000fea0003800000 */
[----:B------:R-:W-:Y:S01]  /*0120*/  UMOV UR5, 0x8 ;  /* 0x0000000800057882 */ /* 0x000fe20000000000 */
[----:B------:R-:W-:Y:S02]  /*0130*/  IMAD.MOV.U32 R4, RZ, RZ, 0x1 ;  /* 0x00000001ff047424 */ /* 0x000fe400078e00ff */
[----:B------:R-:W-:Y:S02]  /*0140*/  IMAD.MOV.U32 R5, RZ, RZ, 0xff ;  /* 0x000000ffff057424 */ /* 0x000fe400078e00ff */
[----:B------:R-:W-:Y:S04]  /*0150*/  DEPBAR.LE SB1, 0x36 ;  /* 0x00009d800000791a */ /* 0x000fe80000000000 */
[----:B------:R-:W1:Y:S02]  /*0160*/  UTCATOMSWS.FIND_AND_SET.ALIGN UP1, UR5, UR5 ;  /* 0x00000005000575e3 */ /* 0x000e640008020800 */
[----:B-1----:R-:W-:-:S04]  /*0170*/  PLOP3.LUT P0, PT, PT, PT, UP1, 0x80, 0x8 ;  /* 0x000000000008781c */ /* 0x002fc80003f0f018 */
[----:B------:R-:W-:-:S04]  /*0180*/  SEL R0, RZ, 0xffffffff, !P0 ;  /* 0xffffffffff007807 */ /* 0x000fc80004000000 */
[----:B------:R-:W-:Y:S01]  /*0190*/  ISETP.NE.AND P0, PT, R0, RZ, PT ;  /* 0x000000ff0000720c */ /* 0x000fe20003f05270 */
[----:B------:R-:W-:-:S12]  /*01a0*/  IMAD.U32 R0, RZ, RZ, UR5 ;  /* 0x00000005ff007e24 */ /* 0x000fd8000f8e00ff */
[----:B------:R-:W-:Y:S05]  /*01b0*/  @P0 BRA `(.L_x_3) ;  /* 0x0000000000240947 */ /* 0x000fea0003800000 */
.L_x_4:
[----:B------:R-:W-:Y:S05]  /*01c0*/  NANOSLEEP 0x64 ;  /* 0x000000640000795d */ /* 0x000fea0003800000 */
[----:B------:R-:W-:-:S05]  /*01d0*/  UMOV UR5, 0x8 ;  /* 0x0000000800057882 */ /* 0x000fca0000000000 */
[----:B------:R-:W-:Y:S04]  /*01e0*/  DEPBAR.LE SB1, 0x36 ;  /* 0x00009d800000791a */ /* 0x000fe80000000000 */
[----:B------:R-:W1:Y:S02]  /*01f0*/  UTCATOMSWS.FIND_AND_SET.ALIGN UP1, UR5, UR5 ;  /* 0x00000005000575e3 */ /* 0x000e640008020800 */
[----:B-1----:R-:W-:-:S04]  /*0200*/  PLOP3.LUT P0, PT, PT, PT, UP1, 0x80, 0x8 ;  /* 0x000000000008781c */ /* 0x002fc80003f0f018 */
[----:B------:R-:W-:-:S04]  /*0210*/  SEL R0, RZ, 0xffffffff, !P0 ;  /* 0xffffffffff007807 */ /* 0x000fc80004000000 */
[----:B------:R-:W-:Y:S01]  /*0220*/  ISETP.NE.AND P0, PT, R0, RZ, PT ;  /* 0x000000ff0000720c */ /* 0x000fe20003f05270 */
[----:B------:R-:W-:-:S12]  /*0230*/  IMAD.U32 R0, RZ, RZ, UR5 ;  /* 0x00000005ff007e24 */ /* 0x000fd8000f8e00ff */
[----:B------:R-:W-:Y:S05]  /*0240*/  @!P0 BRA `(.L_x_4) ;  /* 0xfffffffc00dc8947 */ /* 0x000fea000383ffff */
.L_x_3:
[C---:B------:R-:W-:Y:S01]  /*0250*/  VIADD R3, R0.reuse, 0x10 ;  /* 0x0000001000037836 */ /* 0x040fe20000000000 */
[----:B------:R-:W-:Y:S01]  /*0260*/  UMOV UR5, 0x50 ;  /* 0x0000005000057882 */ /* 0x000fe20000000000 */
[----:B------:R-:W-:Y:S01]  /*0270*/  SHF.L.U32 R2, R5, R0, RZ ;  /* 0x0000000005027219 */ /* 0x000fe200000006ff */
[----:B------:R-:W-:Y:S01]  /*0280*/  ULEA UR5, UR6, UR5, 0x18 ;  /* 0x0000000506057291 */ /* 0x000fe2000f8ec0ff */
[----:B------:R-:W-:Y:S01]  /*0290*/  IMAD.SHL.U32 R0, R0, 0x20, RZ ;  /* 0x0000002000007824 */ /* 0x000fe200078e00ff */
[----:B------:R-:W-:-:S04]  /*02a0*/  SHF.L.U32 R3, R4, R3, RZ ;  /* 0x0000000304037219 */ /* 0x000fc800000006ff */
[----:B------:R-:W-:-:S05]  /*02b0*/  LOP3.LUT R2, R3, R2, RZ, 0xfc, !PT ;  /* 0x0000000203027212 */ /* 0x000fca00078efcff */
[----:B------:R1:W-:Y:S04]  /*02c0*/  ATOMS.OR RZ, [UR5], R2 ;  /* 0x00000002ffff798c */ /* 0x0003e8000b000005 */
[----:B------:R1:W-:Y:S01]  /*02d0*/  STS [UR4], R0 ;  /* 0x00000000ff007988 */ /* 0x0003e20008000804 */
[----:B------:R-:W-:Y:S05]  /*02e0*/  BRA `(.L_x_2) ;  /* 0x0000000000107947 */ /* 0x000fea0003800000 */
.L_x_1:
[----:B------:R-:W-:Y:S01]  /*02f0*/  IMAD.MOV.U32 R0, RZ, RZ, -0x1 ;  /* 0xffffffffff007424 */ /* 0x000fe200078e00ff */
[----:B------:R-:W-:-:S04]  /*0300*/  MOV R2, 0x330 ;  /* 0x0000033000027802 */ /* 0x000fc80000000f00 */
[----:B------:R1:W-:Y:S03]  /*0310*/  STS [UR4], R0 ;  /* 0x00000000ff007988 */ /* 0x0003e60008000804 */
[----:B01----:R-:W-:Y:S05]  /*0320*/  CALL.REL.NOINC `($__internal_1_$__cuda_sm10x_tcgen05_guardrail_trap_phase_invalid_during_alloc) ;  /* 0x0000010800407944 */ /* 0x003fea0003c00000 */
.L_x_2:
[----:B------:R-:W-:Y:S05]  /*0330*/  WARPSYNC.ALL ;  /* 0x0000000000007948 */ /* 0x000fea0003800000 */
[----:B------:R-:W-:Y:S01]  /*0340*/  NOP ;  /* 0x0000000000007918 */ /* 0x000fe20000000000 */
.L_x_0:
[----:B------:R-:W2:Y:S08]  /*0350*/  LDC.64 R22, c[0x0][0x398] ;  /* 0x0000e600ff167b82 */ /* 0x000eb00000000a00 */
[----:B------:R-:W3:Y:S02]  /*0360*/  S2UR UR5, SR_CgaSize ;  /* 0x00000000000579c3 */ /* 0x000ee40000008a00 */
[----:B---3--:R-:W-:-:S12]  /*0370*/  UIMAD UR5, UR5, -0xa0, URZ ;  /* 0xffffff60050578a4 */ /* 0x008fd8000f8e02ff */
[----:B------:R-:W3:Y:S01]  /*0380*/  LDCU UR5, c[0x0][UR5+0x2b0] ;  /* 0x00005600050577ac */ /* 0x000ee20008000800 */
[----:B------:R-:W-:Y:S01]  /*0390*/  SHF.R.U32.HI R203, RZ, 0x5, R202 ;  /* 0x00000005ffcb7819 */ /* 0x000fe200000116ca */
[----:B------:R-:W-:Y:S01]  /*03a0*/  UMOV UR9, 0x400 ;  /* 0x0000040000097882 */ /* 0x000fe20000000000 */
[----:B------:R-:W4:Y:S01]  /*03b0*/  LDCU.128 UR12, c[0x0][0x380] ;  /* 0x00007000ff0c77ac */ /* 0x000f220008000c00 */
[----:B------:R-:W5:Y:S01]  /*03c0*/  S2UR UR4, SR_CTAID.X ;  /* 0x00000000000479c3 */ /* 0x000f620000002500 */
[----:B------:R-:W-:Y:S01]  /*03d0*/  UMOV UR6, 0x1 ;  /* 0x0000000100067882 */ /* 0x000fe20000000000 */
[----:B-12---:R-:W-:Y:S01]  /*03e0*/  VIADD R0, R23, 0x1ff ;  /* 0x000001ff17007836 */ /* 0x006fe20000000000 */
[----:B------:R-:W-:-:S04]  /*03f0*/  IABS R13, R22 ;  /* 0x00000016000d7213 */ /* 0x000fc80000000000 */
[----:B------:R-:W-:Y:S02]  /*0400*/  SHF.R.S32.HI R3, RZ, 0x1f, R0 ;  /* 0x0000001fff037819 */ /* 0x000fe40000011400 */
[----:B-----5:R-:W-:Y:S01]  /*0410*/  I2FP.F32.U32 R5, UR4 ;  /* 0x0000000400057c45 */ /* 0x020fe20008201000 */
[----:B------:R-:W1:Y:S01]  /*0420*/  S2UR UR4, SR_CgaCtaId ;  /* 0x00000000000479c3 */ /* 0x000e620000008800 */
[----:B------:R-:W-:-:S03]  /*0430*/  LEA.HI R3, R3, R0, RZ, 0x9 ;  /* 0x0000000003037211 */ /* 0x000fc600078f48ff */
[----:B---3--:R-:W-:Y:S01]  /*0440*/  FMUL R5, R5, UR5 ;  /* 0x0000000505057c20 */ /* 0x008fe20008400000 */
[----:B------:R-:W-:-:S05]  /*0450*/  SHF.R.S32.HI R3, RZ, 0x9, R3 ;  /* 0x00000009ff037819 */ /* 0x000fca0000011403 */
[----:B------:R-:W-:Y:S01]  /*0460*/  IMAD.SHL.U32 R4, R3, 0x8, RZ ;  /* 0x0000000803047824 */ /* 0x000fe200078e00ff */
[----:B------:R-:W-:Y:S04]  /*0470*/  F2I.U32.TRUNC.NTZ R5, R5 ;  /* 0x0000000500057305 */ /* 0x000fe8000020f000 */
[----:B------:R-:W-:-:S04]  /*0480*/  IABS R7, R4 ;  /* 0x0000000400077213 */ /* 0x000fc80000000000 */
[----:B------:R-:W2:Y:S01]  /*0490*/  I2F.RP R0, R7 ;  /* 0x0000000700007306 */ /* 0x000ea20000209400 */
[----:B-1----:R-:W-:Y:S02]  /*04a0*/  USHF.L.U32 UR5, UR4, 0x7, URZ ;  /* 0x0000000704057899 */ /* 0x002fe400080006ff */
[----:B------:R-:W-:-:S04]  /*04b0*/  ULEA UR9, UR4, UR9, 0x18 ;  /* 0x0000000904097291 */ /* 0x000fc8000f8ec0ff */
[----:B------:R-:W-:Y:S01]  /*04c0*/  LEA.HI R21, R202, UR5, RZ, 0x1a ;  /* 0x00000005ca157c11 */ /* 0x000fe2000f8fd0ff */
[----:B--2---:R-:W1:Y:S02]  /*04d0*/  MUFU.RCP R0, R0 ;  /* 0x0000000000007308 */ /* 0x004e640000001000 */
[----:B-1----:R-:W-:Y:S01]  /*04e0*/  VIADD R2, R0, 0xffffffe ;  /* 0x0ffffffe00027836 */ /* 0x002fe20000000000 */
[----:B------:R-:W-:-:S05]  /*04f0*/  IABS R0, R5 ;  /* 0x0000000500007213 */ /* 0x000fca0000000000 */
[----:B------:R1:W2:Y:S02]  /*0500*/  F2I.FTZ.U32.TRUNC.NTZ R3, R2 ;  /* 0x0000000200037305 */ /* 0x0002a4000021f000 */
[----:B-1----:R-:W-:Y:S02]  /*0510*/  IMAD.MOV.U32 R2, RZ, RZ, RZ ;  /* 0x000000ffff027224 */ /* 0x002fe400078e00ff */
[----:B--2---:R-:W-:-:S04]  /*0520*/  IMAD.MOV R6, RZ, RZ, -R3 ;  /* 0x000000ffff067224 */ /* 0x004fc800078e0a03 */
[----:B------:R-:W-:Y:S01]  /*0530*/  IMAD R9, R6, R7, RZ ;  /* 0x0000000706097224 */ /* 0x000fe200078e02ff */
[----:B------:R-:W-:-:S03]  /*0540*/  IABS R6, R4 ;  /* 0x0000000400067213 */ /* 0x000fc60000000000 */
[----:B------:R-:W-:-:S04]  /*0550*/  IMAD.HI.U32 R3, R3, R9, R2 ;  /* 0x0000000903037227 */ /* 0x000fc800078e0002 */
[----:B------:R-:W-:Y:S02]  /*0560*/  IMAD.MOV R2, RZ, RZ, -R6 ;  /* 0x000000ffff027224 */ /* 0x000fe400078e0a06 */
[----:B------:R-:W-:-:S04]  /*0570*/  IMAD.HI.U32 R3, R3, R0, RZ ;  /* 0x0000000003037227 */ /* 0x000fc800078e00ff */
[----:B------:R-:W-:Y:S01]  /*0580*/  IMAD R0, R3, R2, R0 ;  /* 0x0000000203007224 */ /* 0x000fe200078e0200 */
[----:B------:R-:W-:Y:S04]  /*0590*/  BAR.SYNC.DEFER_BLOCKING 0x0 ;  /* 0x0000000000007b1d */ /* 0x000fe80000010000 */
[----:B------:R-:W-:-:S13]  /*05a0*/  ISETP.GT.U32.AND P1, PT, R7, R0, PT ;  /* 0x000000000700720c */ /* 0x000fda0003f24070 */
[----:B------:R-:W-:Y:S02]  /*05b0*/  @!P1 IMAD.IADD R0, R0, 0x1, -R7 ;  /* 0x0000000100009824 */ /* 0x000fe400078e0a07 */
[----:B------:R-:W-:Y:S01]  /*05c0*/  @!P1 VIADD R3, R3, 0x1 ;  /* 0x0000000103039836 */ /* 0x000fe20000000000 */
[----:B------:R-:W-:Y:S02]  /*05d0*/  ISETP.NE.AND P1, PT, R4, RZ, PT ;  /* 0x000000ff0400720c */ /* 0x000fe40003f25270 */
[----:B------:R-:W-:Y:S02]  /*05e0*/  ISETP.GE.U32.AND P0, PT, R0, R7, PT ;  /* 0x000000070000720c */ /* 0x000fe40003f06070 */
[----:B------:R-:W-:-:S04]  /*05f0*/  LOP3.LUT R0, R5, R4, RZ, 0x3c, !PT ;  /* 0x0000000405007212 */ /* 0x000fc800078e3cff */
[----:B------:R-:W-:Y:S01]  /*0600*/  ISETP.GE.AND P2, PT, R0, RZ, PT ;  /* 0x000000ff0000720c */ /* 0x000fe20003f46270 */
[----:B------:R-:W-:-:S06]  /*0610*/  VIADD R0, R22, 0x7f ;  /* 0x0000007f16007836 */ /* 0x000fcc0000000000 */
[----:B------:R-:W-:-:S04]  /*0620*/  @P0 VIADD R3, R3, 0x1 ;  /* 0x0000000103030836 */ /* 0x000fc80000000000 */
[----:B------:R-:W-:Y:S01]  /*0630*/  IMAD.MOV.U32 R2, RZ, RZ, R3 ;  /* 0x000000ffff027224 */ /* 0x000fe200078e0003 */
[----:B------:R-:W-:-:S03]  /*0640*/  SHF.R.S32.HI R3, RZ, 0x1f, R0 ;  /* 0x0000001fff037819 */ /* 0x000fc60000011400 */
[----:B------:R-:W-:Y:S01]  /*0650*/  @!P2 IMAD.MOV R2, RZ, RZ, -R2 ;  /* 0x000000ffff02a224 */ /* 0x000fe200078e0a02 */
[----:B------:R-:W-:Y:S02]  /*0660*/  @!P1 LOP3.LUT R2, RZ, R4, RZ, 0x33, !PT ;  /* 0x00000004ff029212 */ /* 0x000fe400078e33ff */
[----:B------:R-:W-:-:S03]  /*0670*/  LEA.HI R3, R3, R0, RZ, 0x7 ;  /* 0x0000000003037211 */ /* 0x000fc600078f38ff */
[----:B------:R-:W-:Y:S02]  /*0680*/  IMAD.SHL.U32 R6, R2, 0x8, RZ ;  /* 0x0000000802067824 */ /* 0x000fe400078e00ff */
[----:B------:R-:W-:-:S03]  /*0690*/  IMAD.MOV R2, RZ, RZ, -R2 ;  /* 0x000000ffff027224 */ /* 0x000fc600078e0a02 */
[----:B------:R-:W-:Y:S01]  /*06a0*/  LEA.HI.SX32 R3, R3, -R6, 0x19 ;  /* 0x8000000603037211 */ /* 0x000fe200078fcaff */
[----:B------:R-:W-:-:S03]  /*06b0*/  IMAD R8, R4, R2, R5 ;  /* 0x0000000204087224 */ /* 0x000fc600078e0205 */
[----:B------:R-:W-:-:S04]  /*06c0*/  VIMNMX R11, PT, PT, R3, 0x8, PT ;  /* 0x00000008030b7848 */ /* 0x000fc80003fe0100 */
[-C--:B------:R-:W-:Y:S02]  /*06d0*/  IABS R7, R11.reuse ;  /* 0x0000000b00077213 */ /* 0x080fe40000000000 */
[----:B------:R-:W-:Y:S02]  /*06e0*/  IABS R4, R11 ;  /* 0x0000000b00047213 */ /* 0x000fe40000000000 */
[----:B------:R-:W1:Y:S08]  /*06f0*/  I2F.RP R0, R7 ;  /* 0x0000000700007306 */ /* 0x000e700000209400 */
[----:B-1----:R-:W1:Y:S02]  /*0700*/  MUFU.RCP R0, R0 ;  /* 0x0000000000007308 */ /* 0x002e640000001000 */
[----:B-1----:R-:W-:-:S02]  /*0710*/  VIADD R3, R0, 0xffffffe ;  /* 0x0ffffffe00037836 */ /* 0x002fc40000000000 */
[----:B------:R-:W-:-:S04]  /*0720*/  IMAD.MOV R0, RZ, RZ, -R4 ;  /* 0x000000ffff007224 */ /* 0x000fc800078e0a04 */
[----:B------:R-:W1:Y:S08]  /*0730*/  I2F.RP R4, R13 ;  /* 0x0000000d00047306 */ /* 0x000e700000209400 */
[----:B------:R-:W2:Y:S08]  /*0740*/  F2I.FTZ.U32.TRUNC.NTZ R3, R3 ;  /* 0x0000000300037305 */ /* 0x000eb0000021f000 */
[----:B-1----:R-:W1:Y:S01]  /*0750*/  MUFU.RCP R4, R4 ;  /* 0x0000000400047308 */ /* 0x002e620000001000 */
[----:B--2---:R-:W-:-:S04]  /*0760*/  IMAD.MOV R9, RZ, RZ, -R3 ;  /* 0x000000ffff097224 */ /* 0x004fc800078e0a03 */
[----:B------:R-:W-:Y:S01]  /*0770*/  IMAD.MOV.U32 R2, RZ, RZ, R9 ;  /* 0x000000ffff027224 */ /* 0x000fe200078e0009 */
[----:B------:R-:W-:-:S03]  /*0780*/  IABS R9, R8 ;  /* 0x0000000800097213 */ /* 0x000fc60000000000 */
[----:B------:R-:W-:Y:S02]  /*0790*/  IMAD R5, R2, R7, RZ ;  /* 0x0000000702057224 */ /* 0x000fe400078e02ff */
[----:B------:R-:W-:-:S04]  /*07a0*/  IMAD.MOV.U32 R2, RZ, RZ, RZ ;  /* 0x000000ffff027224 */ /* 0x000fc800078e00ff */
[----:B------:R-:W-:Y:S01]  /*07b0*/  IMAD.HI.U32 R2, R3, R5, R2 ;  /* 0x0000000503027227 */ /* 0x000fe200078e0002 */
[----:B------:R-:W-:Y:S02]  /*07c0*/  IABS R5, R23 ;  /* 0x0000001700057213 */ /* 0x000fe40000000000 */
[----:B------:R-:W-:-:S03]  /*07d0*/  LOP3.LUT R3, R8, R11, RZ, 0x3c, !PT ;  /* 0x0000000b08037212 */ /* 0x000fc600078e3cff */
[----:B------:R-:W-:Y:S01]  /*07e0*/  IMAD.HI.U32 R2, R2, R9, RZ ;  /* 0x0000000902027227 */ /* 0x000fe200078e00ff */
[----:B------:R-:W-:-:S03]  /*07f0*/  ISETP.GE.AND P2, PT, R3, RZ, PT ;  /* 0x000000ff0300720c */ /* 0x000fc60003f46270 */
[----:B------:R-:W-:Y:S02]  /*0800*/  IMAD R0, R2, R0, R9 ;  /* 0x0000000002007224 */ /* 0x000fe400078e0209 */
[----:B-1----:R-:W-:-:S03]  /*0810*/  VIADD R3, R4, 0xffffffe ;  /* 0x0ffffffe04037836 */ /* 0x002fc60000000000 */
[----:B------:R-:W-:-:S03]  /*0820*/  ISETP.GT.U32.AND P1, PT, R7, R0, PT ;  /* 0x000000000700720c */ /* 0x000fc60003f24070 */
[----:B------:R-:W-:Y:S10]  /*0830*/  F2I.FTZ.U32.TRUNC.NTZ R3, R3 ;  /* 0x0000000300037305 */ /* 0x000ff4000021f000 */
[----:B------:R-:W-:-:S02]  /*0840*/  @!P1 IMAD.IADD R0, R0, 0x1, -R7 ;  /* 0x0000000100009824 */ /* 0x000fc400078e0a07 */
[----:B------:R-:W-:Y:S01]  /*0850*/  @!P1 VIADD R2, R2, 0x1 ;  /* 0x0000000102029836 */ /* 0x000fe20000000000 */
[----:B------:R-:W-:Y:S02]  /*0860*/  ISETP.NE.AND P1, PT, R11, RZ, PT ;  /* 0x000000ff0b00720c */ /* 0x000fe40003f25270 */
[----:B------:R-:W-:Y:S01]  /*0870*/  ISETP.GE.U32.AND P0, PT, R0, R7, PT ;  /* 0x000000070000720c */ /* 0x000fe20003f06070 */
[----:B------:R-:W-:Y:S01]  /*0880*/  IMAD.MOV.U32 R0, RZ, RZ, R5 ;  /* 0x000000ffff007224 */ /* 0x000fe200078e0005 */
[----:B------:R-:W-:-:S03]  /*0890*/  LOP3.LUT R7, R202, 0x7f, RZ, 0xc0, !PT ;  /* 0x0000007fca077812 */ /* 0x000fc600078ec0ff */
[----:B------:R-:W1:Y:S01]  /*08a0*/  I2F.RP R5, R0 ;  /* 0x0000000000057306 */ /* 0x000e620000209400 */
[----:B------:R-:W-:-:S07]  /*08b0*/  ISETP.NE.U32.AND P3, PT, R7, RZ, PT ;  /* 0x000000ff0700720c */ /* 0x000fce0003f65070 */
[----:B------:R-:W-:-:S04]  /*08c0*/  @P0 VIADD R2, R2, 0x1 ;  /* 0x0000000102020836 */ /* 0x000fc80000000000 */
[----:B------:R-:W-:Y:S01]  /*08d0*/  IMAD.MOV.U32 R10, RZ, RZ, R2 ;  /* 0x000000ffff0a7224 */ /* 0x000fe200078e0002 */
[----:B-1----:R-:W1:Y:S03]  /*08e0*/  MUFU.RCP R5, R5 ;  /* 0x0000000500057308 */ /* 0x002e660000001000 */
[----:B------:R-:W-:Y:S01]  /*08f0*/  @!P2 IMAD.MOV R10, RZ, RZ, -R10 ;  /* 0x000000ffff0aa224 */ /* 0x000fe200078e0a0a */
[----:B------:R-:W-:-:S05]  /*0900*/  @!P1 LOP3.LUT R10, RZ, R11, RZ, 0x33, !PT ;  /* 0x0000000bff0a9212 */ /* 0x000fca00078e33ff */
[----:B------:R-:W-:Y:S02]  /*0910*/  IMAD.MOV R2, RZ, RZ, -R10 ;  /* 0x000000ffff027224 */ /* 0x000fe400078e0a0a */
[----:B------:R-:W-:Y:S02]  /*0920*/  IMAD.SHL.U32 R12, R10, 0x200, RZ ;  /* 0x000002000a0c7824 */ /* 0x000fe400078e00ff */
[----:B------:R-:W-:Y:S02]  /*0930*/  IMAD R2, R11, R2, R8 ;  /* 0x000000020b027224 */ /* 0x000fe400078e0208 */
[----:B------:R-:W-:Y:S01]  /*0940*/  IMAD.MOV R8, RZ, RZ, -R3 ;  /* 0x000000ffff087224 */ /* 0x000fe200078e0a03 */
[----:B------:R-:W2:Y:S01]  /*0950*/  LDC.64 R10, c[0x0][0x3a0] ;  /* 0x0000e800ff0a7b82 */ /* 0x000ea20000000a00 */
[----:B------:R-:W-:Y:S01]  /*0960*/  IMAD.IADD R2, R6, 0x1, R2 ;  /* 0x0000000106027824 */ /* 0x000fe200078e0202 */
[----:B------:R-:W-:Y:S01]  /*0970*/  LOP3.LUT R21, R12, 0x181, R21, 0xf8, !PT ;  /* 0x000001810c157812 */ /* 0x000fe200078ef815 */
[----:B------:R-:W-:-:S02]  /*0980*/  IMAD.MOV.U32 R6, RZ, RZ, R8 ;  /* 0x000000ffff067224 */ /* 0x000fc400078e0008 */
[----:B------:R-:W-:Y:S01]  /*0990*/  IMAD R48, R2, 0x80, R7 ;  /* 0x0000008002307824 */ /* 0x000fe200078e0207 */
[----:B------:R-:W-:Y:S01]  /*09a0*/  LOP3.LUT R8, R21, 0x2, RZ, 0xfc, !PT ;  /* 0x0000000215087812 */ /* 0x000fe200078efcff */
[----:B------:R-:W-:Y:S01]  /*09b0*/  IMAD R9, R6, R13, RZ ;  /* 0x0000000d06097224 */ /* 0x000fe200078e02ff */
[----:B------:R-:W-:Y:S01]  /*09c0*/  IABS R141, R21 ;  /* 0x00000015008d7213 */ /* 0x000fe20000000000 */
[----:B------:R-:W-:Y:S01]  /*09d0*/  IMAD.MOV.U32 R2, RZ, RZ, RZ ;  /* 0x000000ffff027224 */ /* 0x000fe200078e00ff */
[----:B------:R-:W-:Y:S01]  /*09e0*/  IABS R6, R48 ;  /* 0x0000003000067213 */ /* 0x000fe20000000000 */
[----:B-1----:R-:W-:Y:S01]  /*09f0*/  VIADD R4, R5, 0xffffffe ;  /* 0x0ffffffe05047836 */ /* 0x002fe20000000000 */
[----:B------:R-:W-:Y:S01]  /*0a00*/  IABS R7, R8 ;  /* 0x0000000800077213 */ /* 0x000fe20000000000 */
[----:B------:R-:W-:Y:S01]  /*0a10*/  IMAD.HI.U32 R2, R3, R9, R2 ;  /* 0x0000000903027227 */ /* 0x000fe200078e0002 */
[C---:B------:R-:W-:Y:S01]  /*0a20*/  LOP3.LUT R26, R21.reuse, 0x6, RZ, 0xfc, !PT ;  /* 0x00000006151a7812 */ /* 0x040fe200078efcff */
[----:B------:R1:W3:Y:S01]  /*0a30*/  F2I.FTZ.U32.TRUNC.NTZ R5, R4 ;  /* 0x0000000400057305 */ /* 0x0002e2000021f000 */
[----:B------:R-:W-:Y:S01]  /*0a40*/  ISETP.GE.AND P5, PT, R8, RZ, PT ;  /* 0x000000ff0800720c */ /* 0x000fe20003fa6270 */
[----:B------:R-:W-:Y:S01]  /*0a50*/  IMAD.MOV.U32 R3, RZ, RZ, R6 ;  /* 0x000000ffff037224 */ /* 0x000fe200078e0006 */
[----:B------:R-:W-:Y:S01]  /*0a60*/  IABS R149, R26 ;  /* 0x0000001a00957213 */ /* 0x000fe20000000000 */
[----:B------:R-:W-:Y:S01]  /*0a70*/  STL [R1+0x68], R48 ;  /* 0x0000683001007387 */ /* 0x000fe20000100800 */
[C---:B------:R-:W-:Y:S01]  /*0a80*/  LOP3.LUT R28, R21.reuse, 0x8, RZ, 0xfc, !PT ;  /* 0x00000008151c7812 */ /* 0x040fe200078efcff */
[----:B------:R-:W-:Y:S01]  /*0a90*/  IMAD.HI.U32 R2, R2, R3, RZ ;  /* 0x0000000302027227 */ /* 0x000fe200078e00ff */
[C---:B------:R-:W-:Y:S01]  /*0aa0*/  LOP3.LUT R29, R21.reuse, 0xa, RZ, 0xfc, !PT ;  /* 0x0000000a151d7812 */ /* 0x040fe200078efcff */
[----:B------:R2:W-:Y:S01]  /*0ab0*/  STL [R1+0x70], R12 ;  /* 0x0000700c01007387 */ /* 0x0005e20000100800 */
[----:B------:R-:W-:Y:S01]  /*0ac0*/  IABS R25, R28 ;  /* 0x0000001c00197213 */ /* 0x000fe20000000000 */
[----:B------:R-:W-:Y:S01]  /*0ad0*/  IMAD.MOV R2, RZ, RZ, -R2 ;  /* 0x000000ffff027224 */ /* 0x000fe200078e0a02 */
[----:B------:R-:W-:Y:S01]  /*0ae0*/  IABS R151, R29 ;  /* 0x0000001d00977213 */ /* 0x000fe20000000000 */
[----:B-1----:R-:W-:Y:S01]  /*0af0*/  IMAD.MOV.U32 R4, RZ, RZ, RZ ;  /* 0x000000ffff047224 */ /* 0x002fe200078e00ff */
[----:B------:R-:W-:Y:S01]  /*0b00*/  LOP3.LUT R30, R21, 0xc, RZ, 0xfc, !PT ;  /* 0x0000000c151e7812 */ /* 0x000fe200078efcff */
[----:B------:R-:W-:Y:S01]  /*0b10*/  IMAD R2, R13, R2, R3 ;  /* 0x000000020d027224 */ /* 0x000fe200078e0203 */
[----:B------:R-:W-:Y:S01]  /*0b20*/  LOP3.LUT R31, R21, 0xe, RZ, 0xfc, !PT ;  /* 0x0000000e151f7812 */ /* 0x000fe200078efcff */
[----:B---3--:R-:W-:Y:S01]  /*0b30*/  IMAD.MOV R9, RZ, RZ, -R5 ;  /* 0x000000ffff097224 */ /* 0x008fe200078e0a05 */
[----:B------:R-:W-:Y:S01]  /*0b40*/  IABS R27, R30 ;  /* 0x0000001e001b7213 */ /* 0x000fe20000000000 */
[----:B--2---:R-:W-:Y:S01]  /*0b50*/  VIADD R12, R10, 0xffffffe3 ;  /* 0xffffffe30a0c7836 */ /* 0x004fe20000000000 */
[----:B------:R-:W-:Y:S01]  /*0b60*/  ISETP.GT.U32.AND P0, PT, R13, R2, PT ;  /* 0x000000020d00720c */ /* 0x000fe20003f04070 */
[----:B------:R-:W-:Y:S01]  /*0b70*/  IMAD R3, R9, R0, RZ ;  /* 0x0000000009037224 */ /* 0x000fe200078e02ff */
[----:B------:R-:W-:-:S02]  /*0b80*/  LOP3.LUT R9, R21, 0x4, RZ, 0xfc, !PT ;  /* 0x0000000415097812 */ /* 0x000fc400078efcff */
[----:B------:R-:W-:Y:S01]  /*0b90*/  IABS R153, R31 ;  /* 0x0000001f00997213 */ /* 0x000fe20000000000 */
[----:B------:R-:W-:Y:S01]  /*0ba0*/  IMAD.HI.U32 R20, R5, R3, R4 ;  /* 0x0000000305147227 */ /* 0x000fe200078e0004 */
[----:B------:R-:W-:Y:S02]  /*0bb0*/  IABS R147, R9 ;  /* 0x0000000900937213 */ /* 0x000fe40000000000 */
[C---:B------:R-:W-:Y:S02]  /*0bc0*/  LOP3.LUT R32, R21.reuse, 0x12, RZ, 0xfc, !PT ;  /* 0x0000001215207812 */ /* 0x040fe400078efcff */
[C---:B------:R-:W-:Y:S01]  /*0bd0*/  LOP3.LUT R33, R21.reuse, 0x46, RZ, 0xfc, !PT ;  /* 0x0000004615217812 */ /* 0x040fe200078efcff */
[C---:B------:R-:W-:Y:S01]  /*0be0*/  IMAD.HI.U32 R4, R20.reuse, R7, RZ ;  /* 0x0000000714047227 */ /* 0x040fe200078e00ff */
[----:B------:R-:W-:Y:S02]  /*0bf0*/  IABS R155, R32 ;  /* 0x00000020009b7213 */ /* 0x000fe40000000000 */
[----:B------:R-:W-:Y:S01]  /*0c00*/  IABS R125, R33 ;  /* 0x00000021007d7213 */ /* 0x000fe20000000000 */
[----:B------:R-:W-:Y:S01]  /*0c10*/  IMAD.HI.U32 R3, R20, R141, RZ ;  /* 0x0000008d14037227 */ /* 0x000fe200078e00ff */
[----:B------:R-:W-:-:S02]  /*0c20*/  LOP3.LUT R36, R21, 0x4c, RZ, 0xfc, !PT ;  /* 0x0000004c15247812 */ /* 0x000fc400078efcff */
[----:B------:R-:W-:Y:S01]  /*0c30*/  LOP3.LUT R34, R21, 0x48, RZ, 0xfc, !PT ;  /* 0x0000004815227812 */ /* 0x000fe200078efcff */
[----:B------:R-:W-:Y:S01]  /*0c40*/  @!P0 IMAD.IADD R2, R2, 0x1, -R13 ;  /* 0x0000000102028824 */ /* 0x000fe200078e0a0d */
[----:B------:R-:W-:Y:S01]  /*0c50*/  ISETP.GE.AND P0, PT, R9, RZ, PT ;  /* 0x000000ff0900720c */ /* 0x000fe20003f06270 */
[----:B------:R-:W-:Y:S01]  /*0c60*/  IMAD.MOV R4, RZ, RZ, -R4 ;  /* 0x000000ffff047224 */ /* 0x000fe200078e0a04 */
[----:B------:R-:W-:Y:S01]  /*0c70*/  LOP3.LUT R35, R21, 0x4a, RZ, 0xfc, !PT ;  /* 0x0000004a15237812 */ /* 0x000fe200078efcff */
[----:B------:R-:W-:Y:S01]  /*0c80*/  IMAD.MOV R3, RZ, RZ, -R3 ;  /* 0x000000ffff037224 */ /* 0x000fe200078e0a03 */
[----:B------:R-:W-:Y:S01]  /*0c90*/  ISETP.GT.U32.AND P1, PT, R13, R2, PT ;  /* 0x000000020d00720c */ /* 0x000fe20003f24070 */
[C---:B------:R-:W-:Y:S01]  /*0ca0*/  IMAD.HI.U32 R6, R20.reuse, R149, RZ ;  /* 0x0000009514067227 */ /* 0x040fe200078e00ff */
[----:B------:R-:W-:Y:S02]  /*0cb0*/  IABS R123, R35 ;  /* 0x00000023007b7213 */ /* 0x000fe40000000000 */
[C---:B------:R-:W-:Y:S01]  /*0cc0*/  LOP3.LUT R38, R21.reuse, 0x5e, RZ, 0xfc, !PT ;  /* 0x0000005e15267812 */ /* 0x040fe200078efcff */
[----:B------:R-:W-:Y:S01]  /*0cd0*/  IMAD.HI.U32 R5, R20, R147, RZ ;  /* 0x0000009314057227 */ /* 0x000fe200078e00ff */
[----:B------:R-:W-:-:S02]  /*0ce0*/  LOP3.LUT R42, R21, 0x64, RZ, 0xfc, !PT ;  /* 0x00000064152a7812 */ /* 0x000fc400078efcff */
[C---:B------:R-:W-:Y:S01]  /*0cf0*/  LOP3.LUT R40, R21.reuse, 0x60, RZ, 0xfc, !PT ;  /* 0x0000006015287812 */ /* 0x040fe200078efcff */
[C---:B------:R-:W-:Y:S01]  /*0d00*/  IMAD R146, R0.reuse, R4, R7 ;  /* 0x0000000400927224 */ /* 0x040fe200078e0207 */
[----:B------:R-:W-:Y:S01]  /*0d10*/  IABS R41, R42 ;  /* 0x0000002a00297213 */ /* 0x000fe20000000000 */
[----:B------:R-:W-:Y:S01]  /*0d20*/  IMAD R141, R0, R3, R141 ;  /* 0x00000003008d7224 */ /* 0x000fe200078e028d */
[----:B------:R-:W-:Y:S01]  /*0d30*/  IABS R37, R40 ;  /* 0x0000002800257213 */ /* 0x000fe20000000000 */
[C---:B------:R-:W-:Y:S01]  /*0d40*/  VIADD R4, R10.reuse, 0xffffffec ;  /* 0xffffffec0a047836 */ /* 0x040fe20000000000 */
[C---:B------:R-:W-:Y:S01]  /*0d50*/  LOP3.LUT R44, R21.reuse, 0x66, RZ, 0xfc, !PT ;  /* 0x00000066152c7812 */ /* 0x040fe200078efcff */
[----:B------:R-:W-:Y:S01]  /*0d60*/  VIADD R3, R10, 0xffffffed ;  /* 0xffffffed0a037836 */ /* 0x000fe20000000000 */
[----:B------:R-:W-:Y:S01]  /*0d70*/  LOP3.LUT R46, R21, 0x68, RZ, 0xfc, !PT ;  /* 0x00000068152e7812 */ /* 0x000fe200078efcff */
[----:B------:R-:W-:Y:S01]  /*0d80*/  IMAD.MOV R6, RZ, RZ, -R6 ;  /* 0x000000ffff067224 */ /* 0x000fe200078e0a06 */
[----:B------:R-:W-:Y:S01]  /*0d90*/  ISETP.GE.U32.AND P6, PT, R4, 0x7fffffad, PT ;  /* 0x7fffffad0400780c */ /* 0x000fe20003fc6070 */
[----:B------:R-:W-:Y:S01]  /*0da0*/  IMAD.MOV R5, RZ, RZ, -R5 ;  /* 0x000000ffff057224 */ /* 0x000fe200078e0a05 */
[----:B------:R-:W-:Y:S01]  /*0db0*/  ISETP.GE.U32.AND P4, PT, R3, 0x7fffffae, PT ;  /* 0x7fffffae0300780c */ /* 0x000fe20003f86070 */
[----:B------:R-:W-:Y:S01]  /*0dc0*/  IMAD R149, R0, R6, R149 ;  /* 0x0000000600957224 */ /* 0x000fe200078e0295 */
[----:B------:R-:W-:Y:S01]  /*0dd0*/  SEL R18, RZ, 0x1, P6 ;  /* 0x00000001ff127807 */ /* 0x000fe20003000000 */
[----:B------:R-:W-:Y:S01]  /*0de0*/  VIADD R4, R10, 0xffffffe8 ;  /* 0xffffffe80a047836 */ /* 0x000fe20000000000 */
[----:B------:R-:W-:Y:S01]  /*0df0*/  SEL R19, RZ, 0x1fffe, P4 ;  /* 0x0001fffeff137807 */ /* 0x000fe20002000000 */
[----:B------:R-:W-:Y:S01]  /*0e00*/  IMAD R147, R0, R5, R147 ;  /* 0x0000000500937224 */ /* 0x000fe200078e0293 */
[----:B------:R-:W-:Y:S01]  /*0e10*/  IABS R43, R44 ;  /* 0x0000002c002b7213 */ /* 0x000fe20000000000 */
[----:B------:R-:W-:Y:S01]  /*0e20*/  VIADD R6, R10, 0xffffffee ;  /* 0xffffffee0a067836 */ /* 0x000fe20000000000 */
[----:B------:R-:W-:Y:S01]  /*0e30*/  ISETP.GE.U32.AND P6, PT, R4, 0x7fffffa9, PT ;  /* 0x7fffffa90400780c */ /* 0x000fe20003fc6070 */
[C---:B------:R-:W-:Y:S01]  /*0e40*/  VIADD R3, R10.reuse, 0xffffffe9 ;  /* 0xffffffe90a037836 */ /* 0x040fe20000000000 */
[----:B------:R-:W-:Y:S01]  /*0e50*/  IABS R45, R46 ;  /* 0x0000002e002d7213 */ /* 0x000fe20000000000 */
[----:B------:R-:W-:Y:S01]  /*0e60*/  VIADD R5, R10, 0xffffffef ;  /* 0xffffffef0a057836 */ /* 0x000fe20000000000 */
[----:B------:R-:W-:Y:S01]  /*0e70*/  SEL R17, RZ, 0x1, P6 ;  /* 0x00000001ff117807 */ /* 0x000fe20003000000 */
[----:B------:R-:W-:Y:S01]  /*0e80*/  @!P1 IMAD.IADD R2, R2, 0x1, -R13 ;  /* 0x0000000102029824 */ /* 0x000fe200078e0a0d */
[----:B------:R-:W-:Y:S01]  /*0e90*/  ISETP.GE.U32.AND P1, PT, R6, 0x7fffffaf, PT ;  /* 0x7fffffaf0600780c */ /* 0x000fe20003f26070 */
[C---:B------:R-:W-:Y:S01]  /*0ea0*/  VIADD R4, R10.reuse, 0xffffffea ;  /* 0xffffffea0a047836 */ /* 0x040fe20000000000 */
[----:B------:R-:W-:Y:S01]  /*0eb0*/  ISETP.GE.U32.AND P4, PT, R3, 0x7fffffaa, PT ;  /* 0x7fffffaa0300780c */ /* 0x000fe20003f86070 */
[----:B------:R-:W-:Y:S01]  /*0ec0*/  VIADD R3, R10, 0xffffffeb ;  /* 0xffffffeb0a037836 */ /* 0x000fe20000000000 */
[----:B------:R-:W-:Y:S01]  /*0ed0*/  ISETP.GE.U32.AND P2, PT, R5, 0x7fffffb0, PT ;  /* 0x7fffffb00500780c */ /* 0x000fe20003f46070 */
[----:B------:R-:W-:Y:S01]  /*0ee0*/  IMAD.HI.U32 R7, R20, R25, RZ ;  /* 0x0000001914077227 */ /* 0x000fe200078e00ff */
[----:B------:R-:W-:-:S02]  /*0ef0*/  SEL R8, RZ, 0x4, P1 ;  /* 0x00000004ff087807 */ /* 0x000fc40000800000 */
[----:B------:R-:W-:Y:S01]  /*0f00*/  ISETP.GE.U32.AND P1, PT, R4, 0x7fffffab, PT ;  /* 0x7fffffab0400780c */ /* 0x000fe20003f26070 */
[C---:B------:R-:W-:Y:S01]  /*0f10*/  VIADD R4, R10.reuse, 0xffffffe4 ;  /* 0xffffffe40a047836 */ /* 0x040fe20000000000 */
[----:B------:R-:W-:Y:S01]  /*0f20*/  SEL R9, RZ, 0x7fff8, P2 ;  /* 0x0007fff8ff097807 */ /* 0x000fe20001000000 */
[----:B------:R-:W-:Y:S01]  /*0f30*/  IMAD.MOV R7, RZ, RZ, -R7 ;  /* 0x000000ffff077224 */ /* 0x000fe200078e0a07 */
[----:B------:R-:W-:Y:S01]  /*0f40*/  ISETP.GE.U32.AND P2, PT, R3, 0x7fffffac, PT ;  /* 0x7fffffac0300780c */ /* 0x000fe20003f46070 */
[----:B------:R-:W-:Y:S01]  /*0f50*/  VIADD R3, R10, 0xffffffe5 ;  /* 0xffffffe50a037836 */ /* 0x000fe20000000000 */
[----:B------:R-:W-:Y:S01]  /*0f60*/  ISETP.GE.U32.AND P6, PT, R4, 0x7fffffa5, PT ;  /* 0x7fffffa50400780c */ /* 0x000fe20003fc6070 */
[----:B------:R-:W-:Y:S01]  /*0f70*/  VIADD R4, R10, 0xffffffe6 ;  /* 0xffffffe60a047836 */ /* 0x000fe20000000000 */
[----:B------:R-:W-:Y:S01]  /*0f80*/  SEL R16, RZ, 0x1fffe, P4 ;  /* 0x0001fffeff107807 */ /* 0x000fe20002000000 */
[----:B------:R-:W-:Y:S01]  /*0f90*/  IMAD R150, R0, R7, R25 ;  /* 0x0000000700967224 */ /* 0x000fe200078e0219 */
[----:B------:R-:W-:Y:S01]  /*0fa0*/  ISETP.GE.U32.AND P4, PT, R3, 0x7fffffa6, PT ;  /* 0x7fffffa60300780c */ /* 0x000fe20003f86070 */
[----:B------:R-:W-:Y:S01]  /*0fb0*/  VIADD R3, R10, 0xffffffe7 ;  /* 0xffffffe70a037836 */ /* 0x000fe20000000000 */
[----:B------:R-:W-:Y:S01]  /*0fc0*/  SEL R5, RZ, 0x4, P1 ;  /* 0x00000004ff057807 */ /* 0x000fe20000800000 */
[----:B------:R-:W-:Y:S01]  /*0fd0*/  IMAD.HI.U32 R24, R20, R27, RZ ;  /* 0x0000001b14187227 */ /* 0x000fe200078e00ff */
[----:B------:R-:W-:-:S02]  /*0fe0*/  ISETP.GE.U32.AND P1, PT, R4, 0x7fffffa7, PT ;  /* 0x7fffffa70400780c */ /* 0x000fc40003f26070 */
[----:B------:R-:W-:Y:S01]  /*0ff0*/  SEL R6, RZ, 0x7fff8, P2 ;  /* 0x0007fff8ff067807 */ /* 0x000fe20001000000 */
[C---:B------:R-:W-:Y:S01]  /*1000*/  VIADD R4, R10.reuse, 0xffffffe2 ;  /* 0xffffffe20a047836 */ /* 0x040fe20000000000 */
[----:B------:R-:W-:Y:S01]  /*1010*/  ISETP.GE.U32.AND P2, PT, R3, 0x7fffffa8, PT ;  /* 0x7fffffa80300780c */ /* 0x000fe20003f46070 */
[----:B------:R-:W-:Y:S01]  /*1020*/  VIADD R3, R10, 0xffffffe1 ;  /* 0xffffffe10a037836 */ /* 0x000fe20000000000 */
[----:B------:R-:W-:Y:S01]  /*1030*/  SEL R13, RZ, 0x1fffe, P4 ;  /* 0x0001fffeff0d7807 */ /* 0x000fe20002000000 */
[----:B------:R-:W-:Y:S01]  /*1040*/  IMAD.MOV R24, RZ, RZ, -R24 ;  /* 0x000000ffff187224 */ /* 0x000fe200078e0a18 */
[----:B------:R-:W-:Y:S01]  /*1050*/  SEL R14, RZ, 0x1, P6 ;  /* 0x00000001ff0e7807 */ /* 0x000fe20003000000 */
[----:B------:R-:W-:Y:S01]  /*1060*/  IMAD.IADD R16, R17, 0x1, R16 ;  /* 0x0000000111107824 */ /* 0x000fe200078e0210 */
[----:B------:R-:W-:Y:S01]  /*1070*/  ISETP.GE.U32.AND P4, PT, R4, 0x7fffffa3, PT ;  /* 0x7fffffa30400780c */ /* 0x000fe20003f86070 */
[----:B------:R-:W-:Y:S01]  /*1080*/  IMAD R152, R0, R24, R27 ;  /* 0x0000001800987224 */ /* 0x000fe200078e021b */
[----:B------:R-:W-:Y:S01]  /*1090*/  ISETP.GE.U32.AND P6, PT, R3, 0x7fffffa2, PT ;  /* 0x7fffffa20300780c */ /* 0x000fe20003fc6070 */
[----:B------:R-:W-:Y:S01]  /*10a0*/  IMAD.IADD R13, R14, 0x1, R13 ;  /* 0x000000010e0d7824 */ /* 0x000fe200078e020d */
[----:B------:R-:W-:Y:S01]  /*10b0*/  SEL R4, RZ, 0x7fff8, P2 ;  /* 0x0007fff8ff047807 */ /* 0x000fe20001000000 */
[----:B------:R-:W-:Y:S01]  /*10c0*/  IMAD.IADD R18, R18, 0x1, R19 ;  /* 0x0000000112127824 */ /* 0x000fe200078e0213 */
[----:B------:R-:W-:-:S02]  /*10d0*/  ISETP.GT.U32.AND P2, PT, R0, R146, PT ;  /* 0x000000920000720c */ /* 0x000fc40003f44070 */
[----:B------:R-:W-:Y:S02]  /*10e0*/  SEL R15, RZ, 0x1fffe, P6 ;  /* 0x0001fffeff0f7807 */ /* 0x000fe40003000000 */
[C---:B------:R-:W-:Y:S02]  /*10f0*/  ISETP.GT.U32.AND P6, PT, R0.reuse, R147, PT ;  /* 0x000000930000720c */ /* 0x040fe40003fc4070 */
[----:B------:R-:W-:Y:S02]  /*1100*/  SEL R3, RZ, 0x4, P1 ;  /* 0x00000004ff037807 */ /* 0x000fe40000800000 */
[----:B------:R-:W-:Y:S02]  /*1110*/  ISETP.GT.U32.AND P1, PT, R0, R141, PT ;  /* 0x0000008d0000720c */ /* 0x000fe40003f24070 */
[----:B------:R-:W-:Y:S02]  /*1120*/  SEL R7, RZ, 0x4, P4 ;  /* 0x00000004ff077807 */ /* 0x000fe40002000000 */
[----:B------:R-:W-:Y:S01]  /*1130*/  ISETP.GE.U32.AND P4, PT, R12, 0x7fffffa4, PT ;  /* 0x7fffffa40c00780c */ /* 0x000fe20003f86070 */
[----:B------:R-:W-:Y:S01]  /*1140*/  @!P2 IMAD.IADD R146, R146, 0x1, -R0 ;  /* 0x000000019292a824 */ /* 0x000fe200078e0a00 */
[----:B------:R-:W-:Y:S01]  /*1150*/  LOP3.LUT R16, R16, 0x3, RZ, 0xc0, !PT ;  /* 0x0000000310107812 */ /* 0x000fe200078ec0ff */
[----:B------:R-:W-:Y:S01]  /*1160*/  IMAD.HI.U32 R12, R20, R151, RZ ;  /* 0x00000097140c7227 */ /* 0x000fe200078e00ff */
[----:B------:R-:W-:-:S02]  /*1170*/  LOP3.LUT R13, R13, 0x3, RZ, 0xc0, !PT ;  /* 0x000000030d0d7812 */ /* 0x000fc400078ec0ff */
[----:B------:R-:W-:Y:S01]  /*1180*/  IADD3 R5, PT, PT, R16, R6, R5 ;  /* 0x0000000610057210 */ /* 0x000fe20007ffe005 */
[----:B------:R-:W-:Y:S01]  /*1190*/  @!P6 IMAD.IADD R147, R147, 0x1, -R0 ;  /* 0x000000019393e824 */ /* 0x000fe200078e0a00 */
[C---:B------:R-:W-:Y:S01]  /*11a0*/  ISETP.GT.U32.AND P6, PT, R0.reuse, R146, PT ;  /* 0x000000920000720c */ /* 0x040fe20003fc4070 */
[----:B------:R-:W-:Y:S01]  /*11b0*/  IMAD.MOV R25, RZ, RZ, -R12 ;  /* 0x000000ffff197224 */ /* 0x000fe200078e0a0c */
[----:B------:R-:W-:Y:S01]  /*11c0*/  SEL R12, RZ, 0x7fff8, P4 ;  /* 0x0007fff8ff0c7807 */ /* 0x000fe20002000000 */
[----:B------:R-:W-:Y:S01]  /*11d0*/  @!P1 IMAD.IADD R141, R141, 0x1, -R0 ;  /* 0x000000018d8d9824 */ /* 0x000fe200078e0a00 */
[C---:B------:R-:W-:Y:S01]  /*11e0*/  ISETP.GT.U32.AND P4, PT, R0.reuse, R149, PT ;  /* 0x000000950000720c */ /* 0x040fe20003f84070 */
[C---:B------:R-:W-:Y:S01]  /*11f0*/  IMAD R151, R0.reuse, R25, R151 ;  /* 0x0000001900977224 */ /* 0x040fe200078e0297 */
[----:B------:R-:W-:Y:S01]  /*1200*/  ISETP.GT.U32.AND P2, PT, R0, R147, PT ;  /* 0x000000930000720c */ /* 0x000fe20003f44070 */
[----:B------:R-:W-:Y:S01]  /*1210*/  IMAD.HI.U32 R25, R20, R153, RZ ;  /* 0x0000009914197227 */ /* 0x000fe200078e00ff */
[----:B------:R-:W-:-:S02]  /*1220*/  ISETP.GT.U32.AND P1, PT, R0, R141, PT ;  /* 0x0000008d0000720c */ /* 0x000fc40003f24070 */
[----:B------:R-:W-:Y:S01]  /*1230*/  IADD3 R4, PT, PT, R13, R4, R3 ;  /* 0x000000040d047210 */ /* 0x000fe20007ffe003 */
[----:B------:R-:W-:Y:S01]  /*1240*/  IMAD.MOV R25, RZ, RZ, -R25 ;  /* 0x000000ffff197224 */ /* 0x000fe200078e0a19 */
[----:B------:R-:W-:Y:S01]  /*1250*/  LOP3.LUT R18, R18, 0x3, RZ, 0xc0, !PT ;  /* 0x0000000312127812 */ /* 0x000fe200078ec0ff */
[----:B------:R-:W-:Y:S01]  /*1260*/  @!P6 IMAD.IADD R146, R146, 0x1, -R0 ;  /* 0x000000019292e824 */ /* 0x000fe200078e0a00 */
[C---:B------:R-:W-:Y:S01]  /*1270*/  ISETP.GT.U32.AND P6, PT, R0.reuse, R150, PT ;  /* 0x000000960000720c */ /* 0x040fe20003fc4070 */
[----:B------:R-:W-:Y:S01]  /*1280*/  IMAD R153, R0, R25, R153 ;  /* 0x0000001900997224 */ /* 0x000fe200078e0299 */
[----:B------:R-:W-:Y:S01]  /*1290*/  IADD3 R8, PT, PT, R18, R9, R8 ;  /* 0x0000000912087210 */ /* 0x000fe20007ffe008 */
[----:B------:R-:W-:Y:S01]  /*12a0*/  @!P4 IMAD.IADD R149, R149, 0x1, -R0 ;  /* 0x000000019595c824 */ /* 0x000fe200078e0a00 */
[----:B------:R-:W-:Y:S01]  /*12b0*/  ISETP.GE.AND P4, PT, R26, RZ, PT ;  /* 0x000000ff1a00720c */ /* 0x000fe20003f86270 */
[----:B------:R-:W-:Y:S01]  /*12c0*/  @!P5 IMAD.MOV R146, RZ, RZ, -R146 ;  /* 0x000000ffff92d224 */ /* 0x000fe200078e0a92 */
[----:B------:R-:W-:Y:S01]  /*12d0*/  ISETP.GT.U32.AND P5, PT, R0, R152, PT ;  /* 0x000000980000720c */ /* 0x000fe20003fa4070 */
[--C-:B------:R-:W-:Y:S01]  /*12e0*/  @!P1 IMAD.IADD R141, R141, 0x1, -R0.reuse ;  /* 0x000000018d8d9824 */ /* 0x100fe200078e0a00 */
[----:B------:R-:W-:Y:S01]  /*12f0*/  ISETP.GE.AND P1, PT, R21, RZ, PT ;  /* 0x000000ff1500720c */ /* 0x000fe20003f26270 */
[----:B------:R-:W-:Y:S01]  /*1300*/  @!P2 IMAD.IADD R147, R147, 0x1, -R0 ;  /* 0x000000019393a824 */ /* 0x000fe200078e0a00 */
[----:B------:R-:W-:Y:S01]  /*1310*/  LOP3.LUT R26, R21, 0x10, RZ, 0xfc, !PT ;  /* 0x00000010151a7812 */ /* 0x000fe200078efcff */
[----:B------:R-:W-:Y:S01]  /*1320*/  IMAD.HI.U32 R25, R20, R155, RZ ;  /* 0x0000009b14197227 */ /* 0x000fe200078e00ff */
[----:B------:R-:W-:-:S02]  /*1330*/  ISETP.GT.U32.AND P2, PT, R0, R151, PT ;  /* 0x000000970000720c */ /* 0x000fc40003f44070 */
[----:B------:R-:W-:Y:S01]  /*1340*/  IABS R27, R26 ;  /* 0x0000001a001b7213 */ /* 0x000fe20000000000 */
[--C-:B------:R-:W-:Y:S01]  /*1350*/  @!P6 IMAD.IADD R150, R150, 0x1, -R0.reuse ;  /* 0x000000019696e824 */ /* 0x100fe200078e0a00 */
[----:B------:R-:W-:Y:S01]  /*1360*/  ISETP.GT.U32.AND P6, PT, R0, R149, PT ;  /* 0x000000950000720c */ /* 0x000fe20003fc4070 */
[----:B------:R-:W-:Y:S01]  /*1370*/  @!P0 IMAD.MOV R147, RZ, RZ, -R147 ;  /* 0x000000ffff938224 */ /* 0x000fe200078e0a93 */
[----:B------:R-:W-:Y:S01]  /*1380*/  ISETP.GE.AND P0, PT, R28, RZ, PT ;  /* 0x000000ff1c00720c */ /* 0x000fe20003f06270 */
[----:B------:R-:W-:Y:S01]  /*1390*/  @!P5 IMAD.IADD R152, R152, 0x1, -R0 ;  /* 0x000000019898d824 */ /* 0x000fe200078e0a00 */
[----:B------:R-:W-:Y:S01]  /*13a0*/  ISETP.GE.AND P5, PT, R31, RZ, PT ;  /* 0x000000ff1f00720c */ /* 0x000fe20003fa6270 */
[----:B------:R-:W-:Y:S01]  /*13b0*/  @!P1 IMAD.MOV R141, RZ, RZ, -R141 ;  /* 0x000000ffff8d9224 */ /* 0x000fe200078e0a8d */
[----:B------:R-:W-:Y:S01]  /*13c0*/  ISETP.GT.U32.AND P1, PT, R0, R150, PT ;  /* 0x000000960000720c */ /* 0x000fe20003f24070 */
[----:B------:R-:W-:Y:S01]  /*13d0*/  IMAD.HI.U32 R24, R20, R27, RZ ;  /* 0x0000001b14187227 */ /* 0x000fe200078e00ff */
[----:B------:R-:W-:-:S02]  /*13e0*/  LOP3.LUT R28, R21, 0x16, RZ, 0xfc, !PT ;  /* 0x00000016151c7812 */ /* 0x000fc400078efcff */
[----:B------:R-:W-:Y:S01]  /*13f0*/  LOP3.LUT R31, R21, 0x2c, RZ, 0xfc, !PT ;  /* 0x0000002c151f7812 */ /* 0x000fe200078efcff */
[----:B------:R-:W-:Y:S01]  /*1400*/  IMAD.MOV R25, RZ, RZ, -R25 ;  /* 0x000000ffff197224 */ /* 0x000fe200078e0a19 */
[----:B------:R-:W-:Y:S01]  /*1410*/  IABS R157, R28 ;  /* 0x0000001c009d7213 */ /* 0x000fe20000000000 */
[----:B------:R-:W-:Y:S01]  /*1420*/  @!P6 IMAD.IADD R149, R149, 0x1, -R0 ;  /* 0x000000019595e824 */ /* 0x000fe200078e0a00 */
[C---:B------:R-:W-:Y:S01]  /*1430*/  ISETP.GT.U32.AND P6, PT, R0.reuse, R153, PT ;  /* 0x000000990000720c */ /* 0x040fe20003fc4070 */
[----:B------:R-:W-:Y:S02]  /*1440*/  IMAD.MOV R24, RZ, RZ, -R24 ;  /* 0x000000ffff187224 */ /* 0x000fe400078e0a18 */
[----:B------:R-:W-:Y:S01]  /*1450*/  @!P4 IMAD.MOV R149, RZ, RZ, -R149 ;  /* 0x000000ffff95c224 */ /* 0x000fe200078e0a95 */
[C---:B------:R-:W-:Y:S01]  /*1460*/  ISETP.GT.U32.AND P4, PT, R0.reuse, R152, PT ;  /* 0x000000980000720c */ /* 0x040fe20003f84070 */
[--C-:B------:R-:W-:Y:S02]  /*1470*/  @!P2 IMAD.IADD R151, R151, 0x1, -R0.reuse ;  /* 0x000000019797a824 */ /* 0x100fe400078e0a00 */
[----:B------:R-:W-:Y:S01]  /*1480*/  IMAD R155, R0, R25, R155 ;  /* 0x00000019009b7224 */ /* 0x000fe200078e029b */
[----:B------:R-:W-:Y:S01]  /*1490*/  LOP3.LUT R25, R21, 0x14, RZ, 0xfc, !PT ;  /* 0x0000001415197812 */ /* 0x000fe200078efcff */
[--C-:B------:R-:W-:Y:S01]  /*14a0*/  @!P1 IMAD.IADD R150, R150, 0x1, -R0.reuse ;  /* 0x0000000196969824 */ /* 0x100fe200078e0a00 */
[C---:B------:R-:W-:Y:S01]  /*14b0*/  ISETP.GT.U32.AND P2, PT, R0.reuse, R151, PT ;  /* 0x000000970000720c */ /* 0x040fe20003f44070 */
[C---:B------:R-:W-:Y:S01]  /*14c0*/  IMAD R154, R0.reuse, R24, R27 ;  /* 0x00000018009a7224 */ /* 0x040fe200078e021b */
[----:B------:R-:W-:Y:S01]  /*14d0*/  IABS R27, R25 ;  /* 0x00000019001b7213 */ /* 0x000fe20000000000 */
[----:B------:R-:W-:Y:S01]  /*14e0*/  @!P6 IMAD.IADD R153, R153, 0x1, -R0 ;  /* 0x000000019999e824 */ /* 0x000fe200078e0a00 */
[----:B------:R-:W-:Y:S01]  /*14f0*/  ISETP.GE.AND P1, PT, R29, RZ, PT ;  /* 0x000000ff1d00720c */ /* 0x000fe20003f26270 */
[----:B------:R-:W-:Y:S01]  /*1500*/  @!P0 IMAD.MOV R150, RZ, RZ, -R150 ;  /* 0x000000ffff968224 */ /* 0x000fe200078e0a96 */
[----:B------:R-:W-:Y:S01]  /*1510*/  ISETP.GT.U32.AND P0, PT, R0, R154, PT ;  /* 0x0000009a0000720c */ /* 0x000fe20003f04070 */
[----:B------:R-:W-:Y:S01]  /*1520*/  IMAD.HI.U32 R24, R20, R27, RZ ;  /* 0x0000001b14187227 */ /* 0x000fe200078e00ff */
[----:B------:R-:W-:-:S02]  /*1530*/  ISETP.GT.U32.AND P6, PT, R0, R153, PT ;  /* 0x000000990000720c */ /* 0x000fc40003fc4070 */
[----:B------:R-:W-:Y:S01]  /*1540*/  LOP3.LUT R29, R21, 0x18, RZ, 0xfc, !PT ;  /* 0x00000018151d7812 */ /* 0x000fe200078efcff */
[----:B------:R-:W-:Y:S01]  /*1550*/  @!P4 IMAD.IADD R152, R152, 0x1, -R0 ;  /* 0x000000019898c824 */ /* 0x000fe200078e0a00 */
[----:B------:R-:W-:Y:S01]  /*1560*/  ISETP.GT.U32.AND P4, PT, R0, R155, PT ;  /* 0x0000009b0000720c */ /* 0x000fe20003f84070 */
[----:B------:R-:W-:Y:S02]  /*1570*/  IMAD.MOV R24, RZ, RZ, -R24 ;  /* 0x000000ffff187224 */ /* 0x000fe400078e0a18 */
[--C-:B------:R-:W-:Y:S01]  /*1580*/  @!P2 IMAD.IADD R151, R151, 0x1, -R0.reuse ;  /* 0x000000019797a824 */ /* 0x100fe200078e0a00 */
[----:B------:R-:W-:Y:S01]  /*1590*/  ISETP.GE.AND P2, PT, R30, RZ, PT ;  /* 0x000000ff1e00720c */ /* 0x000fe20003f46270 */
[----:B------:R-:W-:Y:S01]  /*15a0*/  IMAD R156, R0, R24, R27 ;  /* 0x00000018009c7224 */ /* 0x000fe200078e021b */
[----:B------:R-:W-:Y:S01]  /*15b0*/  LOP3.LUT R30, R21, 0x1c, RZ, 0xfc, !PT ;  /* 0x0000001c151e7812 */ /* 0x000fe200078efcff */
[--C-:B------:R-:W-:Y:S01]  /*15c0*/  @!P0 IMAD.IADD R154, R154, 0x1, -R0.reuse ;  /* 0x000000019a9a8824 */ /* 0x100fe200078e0a00 */
[----:B------:R-:W-:Y:S01]  /*15d0*/  ISETP.GE.AND P0, PT, R25, RZ, PT ;  /* 0x000000ff1900720c */ /* 0x000fe20003f06270 */
[--C-:B------:R-:W-:Y:S01]  /*15e0*/  @!P6 IMAD.IADD R153, R153, 0x1, -R0.reuse ;  /* 0x000000019999e824 */ /* 0x100fe200078e0a00 */
[----:B------:R-:W-:Y:S01]  /*15f0*/  ISETP.GE.AND P6, PT, R32, RZ, PT ;  /* 0x000000ff2000720c */ /* 0x000fe20003fc6270 */
[----:B------:R-:W-:Y:S01]  /*1600*/  @!P1 IMAD.MOV R151, RZ, RZ, -R151 ;  /* 0x000000ffff979224 */ /* 0x000fe200078e0a97 */
[----:B------:R-:W-:Y:S01]  /*1610*/  ISETP.GE.AND P1, PT, R26, RZ, PT ;  /* 0x000000ff1a00720c */ /* 0x000fe20003f26270 */
[----:B------:R-:W-:Y:S01]  /*1620*/  @!P5 IMAD.MOV R153, RZ, RZ, -R153 ;  /* 0x000000ffff99d224 */ /* 0x000fe200078e0a99 */
[----:B------:R-:W-:Y:S01]  /*1630*/  ISETP.GT.U32.AND P5, PT, R0, R156, PT ;  /* 0x0000009c0000720c */ /* 0x000fe20003fa4070 */
[----:B------:R-:W-:Y:S01]  /*1640*/  @!P4 IMAD.IADD R155, R155, 0x1, -R0 ;  /* 0x000000019b9bc824 */ /* 0x000fe200078e0a00 */
[----:B------:R-:W-:Y:S01]  /*1650*/  IABS R26, R29 ;  /* 0x0000001d001a7213 */ /* 0x000fe20000000000 */
[----:B------:R-:W-:Y:S01]  /*1660*/  IMAD.HI.U32 R25, R20, R157, RZ ;  /* 0x0000009d14197227 */ /* 0x000fe200078e00ff */
[----:B------:R-:W-:-:S02]  /*1670*/  ISETP.GT.U32.AND P4, PT, R0, R154, PT ;  /* 0x0000009a0000720c */ /* 0x000fc40003f84070 */
[C---:B------:R-:W-:Y:S01]  /*1680*/  LOP3.LUT R32, R21.reuse, 0x34, RZ, 0xfc, !PT ;  /* 0x0000003415207812 */ /* 0x040fe200078efcff */
[----:B------:R-:W-:Y:S01]  /*1690*/  IMAD.MOV.U32 R27, RZ, RZ, R26 ;  /* 0x000000ffff1b7224 */ /* 0x000fe200078e001a */
[----:B------:R-:W-:Y:S01]  /*16a0*/  LOP3.LUT R26, R21, 0x1a, RZ, 0xfc, !PT ;  /* 0x0000001a151a7812 */ /* 0x000fe200078efcff */
[----:B------:R-:W-:Y:S02]  /*16b0*/  IMAD.MOV R25, RZ, RZ, -R25 ;  /* 0x000000ffff197224 */ /* 0x000fe400078e0a19 */
[----:B------:R-:W-:Y:S01]  /*16c0*/  IMAD.HI.U32 R24, R20, R27, RZ ;  /* 0x0000001b14187227 */ /* 0x000fe200078e00ff */
[----:B------:R-:W-:-:S03]  /*16d0*/  IABS R159, R26 ;  /* 0x0000001a009f7213 */ /* 0x000fc60000000000 */
[----:B------:R-:W-:Y:S01]  /*16e0*/  IMAD R157, R0, R25, R157 ;  /* 0x00000019009d7224 */ /* 0x000fe200078e029d */
[----:B------:R-:W-:Y:S01]  /*16f0*/  IABS R25, R30 ;  /* 0x0000001e00197213 */ /* 0x000fe20000000000 */
[----:B------:R-:W-:Y:S02]  /*1700*/  @!P5 IMAD.IADD R156, R156, 0x1, -R0 ;  /* 0x000000019c9cd824 */ /* 0x000fe400078e0a00 */
[----:B------:R-:W-:Y:S02]  /*1710*/  IMAD.MOV R24, RZ, RZ, -R24 ;  /* 0x000000ffff187224 */ /* 0x000fe400078e0a18 */
[----:B------:R-:W-:Y:S01]  /*1720*/  @!P4 IMAD.IADD R154, R154, 0x1, -R0 ;  /* 0x000000019a9ac824 */ /* 0x000fe200078e0a00 */
[C---:B------:R-:W-:Y:S01]  /*1730*/  ISETP.GT.U32.AND P4, PT, R0.reuse, R157, PT ;  /* 0x0000009d0000720c */ /* 0x040fe20003f84070 */
[C---:B------:R-:W-:Y:S01]  /*1740*/  IMAD R158, R0.reuse, R24, R27 ;  /* 0x00000018009e7224 */ /* 0x040fe200078e021b */
[----:B------:R-:W-:Y:S01]  /*1750*/  ISETP.GT.U32.AND P5, PT, R0, R156, PT ;  /* 0x0000009c0000720c */ /* 0x000fe20003fa4070 */
[----:B------:R-:W-:-:S02]  /*1760*/  IMAD.MOV.U32 R27, RZ, RZ, R25 ;  /* 0x000000ffff1b7224 */ /* 0x000fc400078e0019 */
[----:B------:R-:W-:Y:S01]  /*1770*/  @!P2 IMAD.MOV R152, RZ, RZ, -R152 ;  /* 0x000000ffff98a224 */ /* 0x000fe200078e0a98 */
[----:B------:R-:W-:Y:S01]  /*1780*/  ISETP.GT.U32.AND P2, PT, R0, R155, PT ;  /* 0x0000009b0000720c */ /* 0x000fe20003f44070 */
[----:B------:R-:W-:-:S04]  /*1790*/  IMAD.HI.U32 R25, R20, R27, RZ ;  /* 0x0000001b14197227 */ /* 0x000fc800078e00ff */
[----:B------:R-:W-:Y:S01]  /*17a0*/  @!P1 IMAD.MOV R154, RZ, RZ, -R154 ;  /* 0x000000ffff9a9224 */ /* 0x000fe200078e0a9a */
[----:B------:R-:W-:Y:S01]  /*17b0*/  ISETP.GT.U32.AND P1, PT, R0, R158, PT ;  /* 0x0000009e0000720c */ /* 0x000fe20003f24070 */
[----:B------:R-:W-:Y:S02]  /*17c0*/  IMAD.MOV R25, RZ, RZ, -R25 ;  /* 0x000000ffff197224 */ /* 0x000fe400078e0a19 */
[--C-:B------:R-:W-:Y:S02]  /*17d0*/  @!P4 IMAD.IADD R157, R157, 0x1, -R0.reuse ;  /* 0x000000019d9dc824 */ /* 0x100fe400078e0a00 */
[--C-:B------:R-:W-:Y:S01]  /*17e0*/  @!P5 IMAD.IADD R156, R156, 0x1, -R0.reuse ;  /* 0x000000019c9cd824 */ /* 0x100fe200078e0a00 */
[----:B------:R-:W-:Y:S01]  /*17f0*/  ISETP.GE.AND P5, PT, R26, RZ, PT ;  /* 0x000000ff1a00720c */ /* 0x000fe20003fa6270 */
[C---:B------:R-:W-:Y:S01]  /*1800*/  IMAD R160, R0.reuse, R25, R27 ;  /* 0x0000001900a07224 */ /* 0x040fe200078e021b */
[----:B------:R-:W-:Y:S01]  /*1810*/  ISETP.GT.U32.AND P4, PT, R0, R157, PT ;  /* 0x0000009d0000720c */ /* 0x000fe20003f84070 */
[----:B------:R-:W-:Y:S01]  /*1820*/  @!P2 IMAD.IADD R155, R155, 0x1, -R0 ;  /* 0x000000019b9ba824 */ /* 0x000fe200078e0a00 */
[----:B------:R-:W-:Y:S01]  /*1830*/  ISETP.GE.AND P2, PT, R28, RZ, PT ;  /* 0x000000ff1c00720c */ /* 0x000fe20003f46270 */
[----:B------:R-:W-:Y:S01]  /*1840*/  @!P0 IMAD.MOV R156, RZ, RZ, -R156 ;  /* 0x000000ffff9c8224 */ /* 0x000fe200078e0a9c */
[----:B------:R-:W-:Y:S01]  /*1850*/  LOP3.LUT R28, R21, 0x1e, RZ, 0xfc, !PT ;  /* 0x0000001e151c7812 */ /* 0x000fe200078efcff */
[----:B------:R-:W-:Y:S01]  /*1860*/  IMAD.HI.U32 R24, R20, R159, RZ ;  /* 0x0000009f14187227 */ /* 0x000fe200078e00ff */
[----:B------:R-:W-:-:S02]  /*1870*/  ISETP.GT.U32.AND P0, PT, R0, R160, PT ;  /* 0x000000a00000720c */ /* 0x000fc40003f04070 */
[----:B------:R-:W-:Y:S01]  /*1880*/  IABS R145, R28 ;  /* 0x0000001c00917213 */ /* 0x000fe20000000000 */
[----:B------:R-:W-:Y:S01]  /*1890*/  @!P1 IMAD.IADD R158, R158, 0x1, -R0 ;  /* 0x000000019e9e9824 */ /* 0x000fe200078e0a00 */
[----:B------:R-:W-:Y:S01]  /*18a0*/  LOP3.LUT R26, R21, 0x20, RZ, 0xfc, !PT ;  /* 0x00000020151a7812 */ /* 0x000fe200078efcff */
[----:B------:R-:W-:Y:S02]  /*18b0*/  IMAD.MOV R24, RZ, RZ, -R24 ;  /* 0x000000ffff187224 */ /* 0x000fe400078e0a18 */
[----:B------:R-:W-:Y:S01]  /*18c0*/  @!P6 IMAD.MOV R155, RZ, RZ, -R155 ;  /* 0x000000ffff9be224 */ /* 0x000fe200078e0a9b */
[C---:B------:R-:W-:Y:S01]  /*18d0*/  ISETP.GT.U32.AND P1, PT, R0.reuse, R158, PT ;  /* 0x0000009e0000720c */ /* 0x040fe20003f24070 */
[----:B------:R-:W-:Y:S01]  /*18e0*/  IMAD R159, R0, R24, R159 ;  /* 0x00000018009f7224 */ /* 0x000fe200078e029f */
[----:B------:R-:W-:Y:S01]  /*18f0*/  ISETP.GE.AND P6, PT, R29, RZ, PT ;  /* 0x000000ff1d00720c */ /* 0x000fe20003fc6270 */
[----:B------:R-:W-:Y:S01]  /*1900*/  IMAD.HI.U32 R24, R20, R145, RZ ;  /* 0x0000009114187227 */ /* 0x000fe200078e00ff */
[----:B------:R-:W-:-:S02]  /*1910*/  LOP3.LUT R29, R21, 0x22, RZ, 0xfc, !PT ;  /* 0x00000022151d7812 */ /* 0x000fc400078efcff */
[----:B------:R-:W-:Y:S01]  /*1920*/  IABS R133, R26 ;  /* 0x0000001a00857213 */ /* 0x000fe20000000000 */
[----:B------:R-:W-:Y:S01]  /*1930*/  @!P4 IMAD.IADD R157, R157, 0x1, -R0 ;  /* 0x000000019d9dc824 */ /* 0x000fe200078e0a00 */
[----:B------:R-:W-:Y:S01]  /*1940*/  ISETP.GT.U32.AND P4, PT, R0, R159, PT ;  /* 0x0000009f0000720c */ /* 0x000fe20003f84070 */
[----:B------:R-:W-:Y:S01]  /*1950*/  IMAD.MOV R24, RZ, RZ, -R24 ;  /* 0x000000ffff187224 */ /* 0x000fe200078e0a18 */
[----:B------:R-:W-:Y:S01]  /*1960*/  IABS R135, R29 ;  /* 0x0000001d00877213 */ /* 0x000fe20000000000 */
[--C-:B------:R-:W-:Y:S02]  /*1970*/  @!P0 IMAD.IADD R160, R160, 0x1, -R0.reuse ;  /* 0x00000001a0a08824 */ /* 0x100fe400078e0a00 */
[C---:B------:R-:W-:Y:S02]  /*1980*/  IMAD R145, R0.reuse, R24, R145 ;  /* 0x0000001800917224 */ /* 0x040fe400078e0291 */
[----:B------:R-:W-:Y:S01]  /*1990*/  @!P2 IMAD.MOV R157, RZ, RZ, -R157 ;  /* 0x000000ffff9da224 */ /* 0x000fe200078e0a9d */
[----:B------:R-:W-:Y:S01]  /*19a0*/  ISETP.GT.U32.AND P0, PT, R0, R160, PT ;  /* 0x000000a00000720c */ /* 0x000fe20003f04070 */
[----:B------:R-:W-:Y:S01]  /*19b0*/  @!P1 IMAD.IADD R158, R158, 0x1, -R0 ;  /* 0x000000019e9e9824 */ /* 0x000fe200078e0a00 */
[----:B------:R-:W-:Y:S01]  /*19c0*/  ISETP.GE.AND P2, PT, R30, RZ, PT ;  /* 0x000000ff1e00720c */ /* 0x000fe20003f46270 */
[----:B------:R-:W-:Y:S01]  /*19d0*/  IMAD.HI.U32 R25, R20, R135, RZ ;  /* 0x0000008714197227 */ /* 0x000fe200078e00ff */
[----:B------:R-:W-:-:S02]  /*19e0*/  ISETP.GT.U32.AND P1, PT, R0, R145, PT ;  /* 0x000000910000720c */ /* 0x000fc40003f24070 */
[----:B------:R-:W-:Y:S01]  /*19f0*/  LOP3.LUT R30, R21, 0x24, RZ, 0xfc, !PT ;  /* 0x00000024151e7812 */ /* 0x000fe200078efcff */
[----:B------:R-:W-:Y:S02]  /*1a00*/  @!P4 IMAD.IADD R159, R159, 0x1, -R0 ;  /* 0x000000019f9fc824 */ /* 0x000fe400078e0a00 */
[----:B------:R-:W-:Y:S01]  /*1a10*/  IMAD.MOV R25, RZ, RZ, -R25 ;  /* 0x000000ffff197224 */ /* 0x000fe200078e0a19 */
[----:B------:R-:W-:Y:S01]  /*1a20*/  IABS R27, R30 ;  /* 0x0000001e001b7213 */ /* 0x000fe20000000000 */
[----:B------:R-:W-:Y:S01]  /*1a30*/  IMAD.HI.U32 R24, R20, R133, RZ ;  /* 0x0000008514187227 */ /* 0x000fe200078e00ff */
[----:B------:R-:W-:-:S03]  /*1a40*/  ISETP.GT.U32.AND P4, PT, R0, R159, PT ;  /* 0x0000009f0000720c */ /* 0x000fc60003f84070 */
[----:B------:R-:W-:Y:S02]  /*1a50*/  IMAD R135, R0, R25, R135 ;  /* 0x0000001900877224 */ /* 0x000fe400078e0287 */
[----:B------:R-:W-:Y:S02]  /*1a60*/  @!P0 IMAD.IADD R160, R160, 0x1, -R0 ;  /* 0x00000001a0a08824 */ /* 0x000fe400078e0a00 */
[----:B------:R-:W-:Y:S02]  /*1a70*/  IMAD.MOV R24, RZ, RZ, -R24 ;  /* 0x000000ffff187224 */ /* 0x000fe400078e0a18 */
[----:B------:R-:W-:Y:S02]  /*1a80*/  @!P1 IMAD.IADD R145, R145, 0x1, -R0 ;  /* 0x0000000191919824 */ /* 0x000fe400078e0a00 */
[----:B------:R-:W-:Y:S01]  /*1a90*/  @!P2 IMAD.MOV R160, RZ, RZ, -R160 ;  /* 0x000000ffffa0a224 */ /* 0x000fe200078e0aa0 */
[C---:B------:R-:W-:Y:S01]  /*1aa0*/  ISETP.GT.U32.AND P2, PT, R0.reuse, R135, PT ;  /* 0x000000870000720c */ /* 0x040fe20003f44070 */
[C---:B------:R-:W-:Y:S01]  /*1ab0*/  IMAD R133, R0.reuse, R24, R133 ;  /* 0x0000001800857224 */ /* 0x040fe200078e0285 */
[----:B------:R-:W-:Y:S01]  /*1ac0*/  ISETP.GT.U32.AND P1, PT, R0, R145, PT ;  /* 0x000000910000720c */ /* 0x000fe20003f24070 */
[----:B------:R-:W-:-:S03]  /*1ad0*/  IMAD.HI.U32 R24, R20, R27, RZ ;  /* 0x0000001b14187227 */ /* 0x000fc600078e00ff */
[----:B------:R-:W-:Y:S01]  /*1ae0*/  ISETP.GT.U32.AND P0, PT, R0, R133, PT ;  /* 0x000000850000720c */ /* 0x000fe20003f04070 */
[----:B------:R-:W-:Y:S01]  /*1af0*/  @!P6 IMAD.MOV R158, RZ, RZ, -R158 ;  /* 0x000000ffff9ee224 */ /* 0x000fe200078e0a9e */
[----:B------:R-:W-:Y:S01]  /*1b00*/  ISETP.GE.AND P6, PT, R28, RZ, PT ;  /* 0x000000ff1c00720c */ /* 0x000fe20003fc6270 */
[----:B------:R-:W-:Y:S01]  /*1b10*/  @!P4 IMAD.IADD R159, R159, 0x1, -R0 ;  /* 0x000000019f9fc824 */ /* 0x000fe200078e0a00 */
[----:B------:R-:W-:Y:S01]  /*1b20*/  ISETP.GE.AND P4, PT, R26, RZ, PT ;  /* 0x000000ff1a00720c */ /* 0x000fe20003f86270 */
[----:B------:R-:W-:Y:S01]  /*1b30*/  IMAD.MOV R24, RZ, RZ, -R24 ;  /* 0x000000ffff187224 */ /* 0x000fe200078e0a18 */
[----:B------:R-:W-:Y:S01]  /*1b40*/  LOP3.LUT R26, R21, 0x26, RZ, 0xfc, !PT ;  /* 0x00000026151a7812 */ /* 0x000fe200078efcff */
[--C-:B------:R-:W-:Y:S01]  /*1b50*/  @!P2 IMAD.IADD R135, R135, 0x1, -R0.reuse ;  /* 0x000000018787a824 */ /* 0x100fe200078e0a00 */
[----:B------:R-:W-:Y:S01]  /*1b60*/  LOP3.LUT R28, R21, 0x28, RZ, 0xfc, !PT ;  /* 0x00000028151c7812 */ /* 0x000fe200078efcff */
[C---:B------:R-:W-:Y:S01]  /*1b70*/  IMAD R148, R0.reuse, R24, R27 ;  /* 0x0000001800947224 */ /* 0x040fe200078e021b */
[----:B------:R-:W-:Y:S01]  /*1b80*/  IABS R27, R26 ;  /* 0x0000001a001b7213 */ /* 0x000fe20000000000 */
[--C-:B------:R-:W-:Y:S01]  /*1b90*/  @!P1 IMAD.IADD R145, R145, 0x1, -R0.reuse ;  /* 0x0000000191919824 */ /* 0x100fe200078e0a00 */
[----:B------:R-:W-:Y:S01]  /*1ba0*/  ISETP.GT.U32.AND P2, PT, R0, R135, PT ;  /* 0x000000870000720c */ /* 0x000fe20003f44070 */
[----:B------:R-:W-:Y:S01]  /*1bb0*/  @!P0 IMAD.IADD R133, R133, 0x1, -R0 ;  /* 0x0000000185858824 */ /* 0x000fe200078e0a00 */
[----:B------:R-:W-:Y:S01]  /*1bc0*/  ISETP.GE.AND P1, PT, R30, RZ, PT ;  /* 0x000000ff1e00720c */ /* 0x000fe20003f26270 */
[----:B------:R-:W-:Y:S01]  /*1bd0*/  IMAD.HI.U32 R24, R20, R27, RZ ;  /* 0x0000001b14187227 */ /* 0x000fe200078e00ff */
[----:B------:R-:W-:-:S02]  /*1be0*/  LOP3.LUT R30, R21, 0x2a, RZ, 0xfc, !PT ;  /* 0x0000002a151e7812 */ /* 0x000fc400078efcff */
[C---:B------:R-:W-:Y:S01]  /*1bf0*/  ISETP.GT.U32.AND P0, PT, R0.reuse, R133, PT ;  /* 0x000000850000720c */ /* 0x040fe20003f04070 */
[----:B------:R-:W-:Y:S01]  /*1c00*/  @!P6 IMAD.MOV R145, RZ, RZ, -R145 ;  /* 0x000000ffff91e224 */ /* 0x000fe200078e0a91 */
[C---:B------:R-:W-:Y:S01]  /*1c10*/  ISETP.GT.U32.AND P6, PT, R0.reuse, R148, PT ;  /* 0x000000940000720c */ /* 0x040fe20003fc4070 */
[----:B------:R-:W-:Y:S01]  /*1c20*/  IMAD.MOV R24, RZ, RZ, -R24 ;  /* 0x000000ffff187224 */ /* 0x000fe200078e0a18 */
[----:B------:R-:W-:Y:S01]  /*1c30*/  IABS R137, R30 ;  /* 0x0000001e00897213 */ /* 0x000fe20000000000 */
[----:B------:R-:W-:Y:S01]  /*1c40*/  @!P5 IMAD.MOV R159, RZ, RZ, -R159 ;  /* 0x000000ffff9fd224 */ /* 0x000fe200078e0a9f */
[----:B------:R-:W-:Y:S01]  /*1c50*/  ISETP.GE.AND P5, PT, R29, RZ, PT ;  /* 0x000000ff1d00720c */ /* 0x000fe20003fa6270 */
[----:B------:R-:W-:Y:S01]  /*1c60*/  IMAD R134, R0, R24, R27 ;  /* 0x0000001800867224 */ /* 0x000fe200078e021b */
[----:B------:R-:W-:Y:S01]  /*1c70*/  IABS R29, R28 ;  /* 0x0000001c001d7213 */ /* 0x000fe20000000000 */
[----:B------:R-:W-:Y:S01]  /*1c80*/  @!P2 IMAD.IADD R135, R135, 0x1, -R0 ;  /* 0x000000018787a824 */ /* 0x000fe200078e0a00 */
[----:B------:R-:W-:Y:S01]  /*1c90*/  IABS R27, R31 ;  /* 0x0000001f001b7213 */ /* 0x000fe20000000000 */
[----:B------:R-:W-:Y:S01]  /*1ca0*/  IMAD.HI.U32 R24, R20, R137, RZ ;  /* 0x0000008914187227 */ /* 0x000fe200078e00ff */
[----:B------:R-:W-:-:S03]  /*1cb0*/  ISETP.GT.U32.AND P2, PT, R0, R134, PT ;  /* 0x000000860000720c */ /* 0x000fc60003f44070 */
[----:B------:R-:W-:-:S04]  /*1cc0*/  IMAD.HI.U32 R25, R20, R29, RZ ;  /* 0x0000001d14197227 */ /* 0x000fc800078e00ff */
[----:B------:R-:W-:Y:S02]  /*1cd0*/  IMAD.MOV R25, RZ, RZ, -R25 ;  /* 0x000000ffff197224 */ /* 0x000fe400078e0a19 */
[--C-:B------:R-:W-:Y:S02]  /*1ce0*/  @!P6 IMAD.IADD R148, R148, 0x1, -R0.reuse ;  /* 0x000000019494e824 */ /* 0x100fe400078e0a00 */
[----:B------:R-:W-:Y:S01]  /*1cf0*/  @!P0 IMAD.IADD R133, R133, 0x1, -R0 ;  /* 0x0000000185858824 */ /* 0x000fe200078e0a00 */
[----:B------:R-:W-:Y:S01]  /*1d00*/  ISETP.GE.AND P0, PT, R26, RZ, PT ;  /* 0x000000ff1a00720c */ /* 0x000fe20003f06270 */
[C---:B------:R-:W-:Y:S01]  /*1d10*/  IMAD R136, R0.reuse, R25, R29 ;  /* 0x0000001900887224 */ /* 0x040fe200078e021d */
[C---:B------:R-:W-:Y:S01]  /*1d20*/  ISETP.GT.U32.AND P6, PT, R0.reuse, R148, PT ;  /* 0x000000940000720c */ /* 0x040fe20003fc4070 */
[----:B------:R-:W-:Y:S01]  /*1d30*/  @!P4 IMAD.MOV R133, RZ, RZ, -R133 ;  /* 0x000000ffff85c224 */ /* 0x000fe200078e0a85 */
[----:B------:R-:W-:Y:S01]  /*1d40*/  LOP3.LUT R29, R21, 0x2e, RZ, 0xfc, !PT ;  /* 0x0000002e151d7812 */ /* 0x000fe200078efcff */
[----:B------:R-:W-:Y:S01]  /*1d50*/  IMAD.MOV R25, RZ, RZ, -R24 ;  /* 0x000000ffff197224 */ /* 0x000fe200078e0a18 */
[----:B------:R-:W-:Y:S01]  /*1d60*/  ISETP.GT.U32.AND P4, PT, R0, R136, PT ;  /* 0x000000880000720c */ /* 0x000fe20003f84070 */
[----:B------:R-:W-:Y:S01]  /*1d70*/  @!P2 IMAD.IADD R134, R134, 0x1, -R0 ;  /* 0x000000018686a824 */ /* 0x000fe200078e0a00 */
[----:B------:R-:W-:Y:S01]  /*1d80*/  IABS R26, R29 ;  /* 0x0000001d001a7213 */ /* 0x000fe20000000000 */
[----:B------:R-:W-:-:S02]  /*1d90*/  IMAD R137, R0, R25, R137 ;  /* 0x0000001900897224 */ /* 0x000fc400078e0289 */
[----:B------:R-:W-:Y:S01]  /*1da0*/  IMAD.HI.U32 R24, R20, R27, RZ ;  /* 0x0000001b14187227 */ /* 0x000fe200078e00ff */
[----:B------:R-:W-:-:S03]  /*1db0*/  ISETP.GT.U32.AND P2, PT, R0, R134, PT ;  /* 0x000000860000720c */ /* 0x000fc60003f44070 */
[----:B------:R-:W-:Y:S01]  /*1dc0*/  @!P6 IMAD.IADD R148, R148, 0x1, -R0 ;  /* 0x000000019494e824 */ /* 0x000fe200078e0a00 */
[----:B------:R-:W-:Y:S01]  /*1dd0*/  ISETP.GT.U32.AND P6, PT, R0, R137, PT ;  /* 0x000000890000720c */ /* 0x000fe20003fc4070 */
[----:B------:R-:W-:Y:S02]  /*1de0*/  IMAD.MOV R144, RZ, RZ, -R24 ;  /* 0x000000ffff907224 */ /* 0x000fe400078e0a18 */
[----:B------:R-:W-:Y:S02]  /*1df0*/  @!P4 IMAD.IADD R136, R136, 0x1, -R0 ;  /* 0x000000018888c824 */ /* 0x000fe400078e0a00 */
[----:B------:R-:W-:Y:S01]  /*1e00*/  IMAD.MOV.U32 R25, RZ, RZ, R26 ;  /* 0x000000ffff197224 */ /* 0x000fe200078e001a */
[C---:B------:R-:W-:Y:S01]  /*1e10*/  LOP3.LUT R26, R21.reuse, 0x32, RZ, 0xfc, !PT ;  /* 0x00000032151a7812 */ /* 0x040fe200078efcff */
[C---:B------:R-:W-:Y:S01]  /*1e20*/  IMAD R144, R0.reuse, R144, R27 ;  /* 0x0000009000907224 */ /* 0x040fe200078e021b */
[----:B------:R-:W-:Y:S01]  /*1e30*/  ISETP.GT.U32.AND P4, PT, R0, R136, PT ;  /* 0x000000880000720c */ /* 0x000fe20003f84070 */
[----:B------:R-:W-:Y:S01]  /*1e40*/  @!P5 IMAD.MOV R135, RZ, RZ, -R135 ;  /* 0x000000ffff87d224 */ /* 0x000fe200078e0a87 */
[----:B------:R-:W-:Y:S01]  /*1e50*/  ISETP.GE.AND P5, PT, R28, RZ, PT ;  /* 0x000000ff1c00720c */ /* 0x000fe20003fa6270 */
[----:B------:R-:W-:Y:S01]  /*1e60*/  IMAD.HI.U32 R24, R20, R25, RZ ;  /* 0x0000001914187227 */ /* 0x000fe200078e00ff */
[----:B------:R-:W-:-:S02]  /*1e70*/  LOP3.LUT R28, R21, 0x30, RZ, 0xfc, !PT ;  /* 0x00000030151c7812 */ /* 0x000fc400078efcff */
[----:B------:R-:W-:Y:S01]  /*1e80*/  IABS R139, R26 ;  /* 0x0000001a008b7213 */ /* 0x000fe20000000000 */
[----:B------:R-:W-:Y:S01]  /*1e90*/  @!P2 IMAD.IADD R134, R134, 0x1, -R0 ;  /* 0x000000018686a824 */ /* 0x000fe200078e0a00 */
[C---:B------:R-:W-:Y:S01]  /*1ea0*/  ISETP.GT.U32.AND P2, PT, R0.reuse, R144, PT ;  /* 0x000000900000720c */ /* 0x040fe20003f44070 */
[----:B------:R-:W-:Y:S01]  /*1eb0*/  IMAD.MOV R142, RZ, RZ, -R24 ;  /* 0x000000ffff8e7224 */ /* 0x000fe200078e0a18 */
[----:B------:R-:W-:Y:S01]  /*1ec0*/  IABS R143, R28 ;  /* 0x0000001c008f7213 */ /* 0x000fe20000000000 */
[----:B------:R-:W-:Y:S02]  /*1ed0*/  @!P6 IMAD.IADD R137, R137, 0x1, -R0 ;  /* 0x000000018989e824 */ /* 0x000fe400078e0a00 */
[----:B------:R-:W-:Y:S02]  /*1ee0*/  IMAD R142, R0, R142, R25 ;  /* 0x0000008e008e7224 */ /* 0x000fe400078e0219 */
[----:B------:R-:W-:Y:S01]  /*1ef0*/  IMAD.HI.U32 R24, R20, R143, RZ ;  /* 0x0000008f14187227 */ /* 0x000fe200078e00ff */
[----:B------:R-:W-:-:S03]  /*1f00*/  ISETP.GT.U32.AND P6, PT, R0, R137, PT ;  /* 0x000000890000720c */ /* 0x000fc60003fc4070 */
[----:B------:R-:W-:Y:S01]  /*1f10*/  @!P4 IMAD.IADD R136, R136, 0x1, -R0 ;  /* 0x000000018888c824 */ /* 0x000fe200078e0a00 */
[----:B------:R-:W-:Y:S01]  /*1f20*/  ISETP.GT.U32.AND P4, PT, R0, R142, PT ;  /* 0x0000008e0000720c */ /* 0x000fe20003f84070 */
[----:B------:R-:W-:Y:S02]  /*1f30*/  IMAD.MOV R25, RZ, RZ, -R24 ;  /* 0x000000ffff197224 */ /* 0x000fe400078e0a18 */
[----:B------:R-:W-:Y:S02]  /*1f40*/  @!P2 IMAD.IADD R144, R144, 0x1, -R0 ;  /* 0x000000019090a824 */ /* 0x000fe400078e0a00 */
[----:B------:R-:W-:Y:S01]  /*1f50*/  IMAD R143, R0, R25, R143 ;  /* 0x00000019008f7224 */ /* 0x000fe200078e028f */
[----:B------:R-:W-:Y:S01]  /*1f60*/  IABS R25, R32 ;  /* 0x0000002000197213 */ /* 0x000fe20000000000 */
[----:B------:R-:W-:Y:S01]  /*1f70*/  IMAD.HI.U32 R24, R20, R139, RZ ;  /* 0x0000008b14187227 */ /* 0x000fe200078e00ff */
[----:B------:R-:W-:-:S03]  /*1f80*/  ISETP.GT.U32.AND P2, PT, R0, R144, PT ;  /* 0x000000900000720c */ /* 0x000fc60003f44070 */
[----:B------:R-:W-:Y:S01]  /*1f90*/  @!P6 IMAD.IADD R137, R137, 0x1, -R0 ;  /* 0x000000018989e824 */ /* 0x000fe200078e0a00 */
[----:B------:R-:W-:Y:S01]  /*1fa0*/  ISETP.GT.U32.AND P6, PT, R0, R143, PT ;  /* 0x0000008f0000720c */ /* 0x000fe20003fc4070 */
[----:B------:R-:W-:Y:S02]  /*1fb0*/  IMAD.MOV R24, RZ, RZ, -R24 ;  /* 0x000000ffff187224 */ /* 0x000fe400078e0a18 */
[----:B------:R-:W-:Y:S02]  /*1fc0*/  @!P4 IMAD.IADD R142, R142, 0x1, -R0 ;  /* 0x000000018e8ec824 */ /* 0x000fe400078e0a00 */
        /* <DEDUP_REMOVED lines=8> */
[----:B------:R-:W-:Y:S01]  /*2050*/  @!P1 IMAD.MOV R148, RZ, RZ, -R148 ;  /* 0x000000ffff949224 */ /* 0x000fe200078e0a94 */
[----:B------:R-:W-:Y:S01]  /*2060*/  ISETP.GE.AND P1, PT, R30, RZ, PT ;  /* 0x000000ff1e00720c */ /* 0x000fe20003f26270 */
[----:B------:R-:W-:Y:S01]  /*2070*/  @!P6 IMAD.IADD R143, R143, 0x1, -R0 ;  /* 0x000000018f8fe824 */ /* 0x000fe200078e0a00 */
[----:B------:R-:W-:Y:S01]  /*2080*/  LOP3.LUT R30, R21, 0x36, RZ, 0xfc, !PT ;  /* 0x00000036151e7812 */ /* 0x000fe200078efcff */
[----:B------:R-:W-:Y:S01]  /*2090*/  IMAD.MOV R24, RZ, RZ, -R24 ;  /* 0x000000ffff187224 */ /* 0x000fe200078e0a18 */
[----:B------:R-:W-:Y:S01]  /*20a0*/  ISETP.GE.AND P6, PT, R29, RZ, PT ;  /* 0x000000ff1d00720c */ /* 0x000fe20003fc6270 */
[----:B------:R-:W-:Y:S01]  /*20b0*/  @!P5 IMAD.MOV R136, RZ, RZ, -R136 ;  /* 0x000000ffff88d224 */ /* 0x000fe200078e0a88 */
[----:B------:R-:W-:Y:S01]  /*20c0*/  IABS R27, R30 ;  /* 0x0000001e001b7213 */ /* 0x000fe20000000000 */
[C---:B------:R-:W-:Y:S01]  /*20d0*/  IMAD R138, R0.reuse, R24, R25 ;  /* 0x00000018008a7224 */ /* 0x040fe200078e0219 */
[----:B------:R-:W-:Y:S01]  /*20e0*/  ISETP.GT.U32.AND P5, PT, R0, R143, PT ;  /* 0x0000008f0000720c */ /* 0x000fe20003fa4070 */
[----:B------:R-:W-:Y:S01]  /*20f0*/  @!P4 IMAD.IADD R142, R142, 0x1, -R0 ;  /* 0x000000018e8ec824 */ /* 0x000fe200078e0a00 */
[----:B------:R-:W-:Y:S01]  /*2100*/  ISETP.GE.AND P4, PT, R28, RZ, PT ;  /* 0x000000ff1c00720c */ /* 0x000fe20003f86270 */
[----:B------:R-:W-:Y:S01]  /*2110*/  @!P0 IMAD.MOV R144, RZ, RZ, -R144 ;  /* 0x000000ffff908224 */ /* 0x000fe200078e0a90 */
[----:B------:R-:W-:Y:S01]  /*2120*/  ISETP.GT.U32.AND P0, PT, R0, R138, PT ;  /* 0x0000008a0000720c */ /* 0x000fe20003f04070 */
[----:B------:R-:W-:Y:S01]  /*2130*/  IMAD.HI.U32 R24, R20, R27, RZ ;  /* 0x0000001b14187227 */ /* 0x000fe200078e00ff */
[----:B------:R-:W-:-:S02]  /*2140*/  LOP3.LUT R28, R21, 0x3c, RZ, 0xfc, !PT ;  /* 0x0000003c151c7812 */ /* 0x000fc400078efcff */
[----:B------:R-:W-:Y:S01]  /*2150*/  LOP3.LUT R25, R21, 0x3a, RZ, 0xfc, !PT ;  /* 0x0000003a15197812 */ /* 0x000fe200078efcff */
[----:B------:R-:W-:Y:S01]  /*2160*/  @!P2 IMAD.IADD R139, R139, 0x1, -R0 ;  /* 0x000000018b8ba824 */ /* 0x000fe200078e0a00 */
[----:B------:R-:W-:Y:S01]  /*2170*/  IABS R127, R31 ;  /* 0x0000001f007f7213 */ /* 0x000fe20000000000 */
[----:B------:R-:W-:Y:S01]  /*2180*/  IMAD.MOV R24, RZ, RZ, -R24 ;  /* 0x000000ffff187224 */ /* 0x000fe200078e0a18 */
[----:B------:R-:W-:Y:S01]  /*2190*/  IABS R131, R25 ;  /* 0x0000001900837213 */ /* 0x000fe20000000000 */
[--C-:B------:R-:W-:Y:S01]  /*21a0*/  @!P5 IMAD.IADD R143, R143, 0x1, -R0.reuse ;  /* 0x000000018f8fd824 */ /* 0x100fe200078e0a00 */
[C---:B------:R-:W-:Y:S01]  /*21b0*/  ISETP.GT.U32.AND P2, PT, R0.reuse, R139, PT ;  /* 0x0000008b0000720c */ /* 0x040fe20003f44070 */
[----:B------:R-:W-:Y:S01]  /*21c0*/  IMAD R140, R0, R24, R27 ;  /* 0x00000018008c7224 */ /* 0x000fe200078e021b */
[----:B------:R-:W-:Y:S01]  /*21d0*/  LOP3.LUT R24, R21, 0x38, RZ, 0xfc, !PT ;  /* 0x0000003815187812 */ /* 0x000fe200078efcff */
[----:B------:R-:W-:Y:S01]  /*21e0*/  @!P4 IMAD.MOV R143, RZ, RZ, -R143 ;  /* 0x000000ffff8fc224 */ /* 0x000fe200078e0a8f */
[----:B------:R-:W-:Y:S01]  /*21f0*/  ISETP.GE.AND P5, PT, R32, RZ, PT ;  /* 0x000000ff2000720c */ /* 0x000fe20003fa6270 */
[----:B------:R-:W-:Y:S01]  /*2200*/  @!P0 IMAD.IADD R138, R138, 0x1, -R0 ;  /* 0x000000018a8a8824 */ /* 0x000fe200078e0a00 */
[----:B------:R-:W-:Y:S01]  /*2210*/  ISETP.GT.U32.AND P4, PT, R0, R140, PT ;  /* 0x0000008c0000720c */ /* 0x000fe20003f84070 */
[----:B------:R-:W-:Y:S01]  /*2220*/  @!P1 IMAD.MOV R137, RZ, RZ, -R137 ;  /* 0x000000ffff899224 */ /* 0x000fe200078e0a89 */
[----:B------:R-:W-:Y:S01]  /*2230*/  IABS R27, R24 ;  /* 0x00000018001b7213 */ /* 0x000fe20000000000 */
[----:B------:R-:W-:Y:S01]  /*2240*/  @!P6 IMAD.MOV R142, RZ, RZ, -R142 ;  /* 0x000000ffff8ee224 */ /* 0x000fe200078e0a8e */
[----:B------:R-:W-:Y:S01]  /*2250*/  ISETP.GE.AND P1, PT, R26, RZ, PT ;  /* 0x000000ff1a00720c */ /* 0x000fe20003f26270 */
[----:B------:R-:W-:Y:S01]  /*2260*/  IMAD.SHL.U32 R3, R5, 0x100, RZ ;  /* 0x0000010005037824 */ /* 0x000fe200078e00ff */
[----:B------:R-:W-:Y:S01]  /*2270*/  ISETP.GT.U32.AND P0, PT, R0, R138, PT ;  /* 0x0000008a0000720c */ /* 0x000fe20003f04070 */
[----:B------:R-:W-:Y:S01]  /*2280*/  @!P2 IMAD.IADD R139, R139, 0x1, -R0 ;  /* 0x000000018b8ba824 */ /* 0x000fe200078e0a00 */
[----:B------:R-:W-:Y:S01]  /*2290*/  ISETP.GE.AND P2, PT, R24, RZ, PT ;  /* 0x000000ff1800720c */ /* 0x000fe20003f46270 */
[----:B------:R-:W-:Y:S01]  /*22a0*/  IMAD.HI.U32 R24, R20, R27, RZ ;  /* 0x0000001b14187227 */ /* 0x000fe200078e00ff */
[----:B------:R-:W-:-:S02]  /*22b0*/  IABS R26, R28 ;  /* 0x0000001c001a7213 */ /* 0x000fc40000000000 */
[----:B------:R-:W-:Y:S01]  /*22c0*/  ISETP.GE.AND P6, PT, R30, RZ, PT ;  /* 0x000000ff1e00720c */ /* 0x000fe20003fc6270 */
[----:B------:R-:W-:Y:S01]  /*22d0*/  IMAD.MOV R24, RZ, RZ, -R24 ;  /* 0x000000ffff187224 */ /* 0x000fe200078e0a18 */
[C---:B------:R-:W-:Y:S01]  /*22e0*/  LOP3.LUT R30, R21.reuse, 0x3e, RZ, 0xfc, !PT ;  /* 0x0000003e151e7812 */ /* 0x040fe200078efcff */
[----:B------:R-:W-:Y:S01]  /*22f0*/  @!P4 IMAD.IADD R140, R140, 0x1, -R0 ;  /* 0x000000018c8cc824 */ /* 0x000fe200078e0a00 */
[----:B------:R-:W-:Y:S01]  /*2300*/  LOP3.LUT R32, R21, 0x44, RZ, 0xfc, !PT ;  /* 0x0000004415207812 */ /* 0x000fe200078efcff */
[C---:B------:R-:W-:Y:S01]  /*2310*/  IMAD R132, R0.reuse, R24, R27 ;  /* 0x0000001800847224 */ /* 0x040fe200078e021b */
[----:B------:R-:W-:Y:S01]  /*2320*/  IABS R129, R30 ;  /* 0x0000001e00817213 */ /* 0x000fe20000000000 */
[----:B------:R-:W-:Y:S01]  /*2330*/  IMAD.MOV.U32 R27, RZ, RZ, R26 ;  /* 0x000000ffff1b7224 */ /* 0x000fe200078e001a */
[----:B------:R-:W-:Y:S01]  /*2340*/  ISETP.GT.U32.AND P4, PT, R0, R140, PT ;  /* 0x0000008c0000720c */ /* 0x000fe20003f84070 */
[----:B------:R-:W-:Y:S01]  /*2350*/  @!P1 IMAD.MOV R139, RZ, RZ, -R139 ;  /* 0x000000ffff8b9224 */ /* 0x000fe200078e0a8b */
[----:B------:R-:W-:Y:S01]  /*2360*/  ISETP.GE.AND P1, PT, R25, RZ, PT ;  /* 0x000000ff1900720c */ /* 0x000fe20003f26270 */
[----:B------:R-:W-:Y:S01]  /*2370*/  @!P0 IMAD.IADD R138, R138, 0x1, -R0 ;  /* 0x000000018a8a8824 */ /* 0x000fe200078e0a00 */
[----:B------:R-:W-:Y:S01]  /*2380*/  ISETP.GE.AND P0, PT, R28, RZ, PT ;  /* 0x000000ff1c00720c */ /* 0x000fe20003f06270 */
[----:B------:R-:W-:Y:S01]  /*2390*/  IMAD.HI.U32 R25, R20, R131, RZ ;  /* 0x0000008314197227 */ /* 0x000fe200078e00ff */
[----:B------:R-:W-:-:S02]  /*23a0*/  LOP3.LUT R28, R21, 0x40, RZ, 0xfc, !PT ;  /* 0x00000040151c7812 */ /* 0x000fc400078efcff */
[----:B------:R-:W-:Y:S01]  /*23b0*/  IABS R29, R32 ;  /* 0x00000020001d7213 */ /* 0x000fe20000000000 */
[----:B------:R-:W-:Y:S01]  /*23c0*/  IMAD.HI.U32 R24, R20, R27, RZ ;  /* 0x0000001b14187227 */ /* 0x000fe200078e00ff */
[----:B------:R-:W-:Y:S02]  /*23d0*/  IABS R26, R28 ;  /* 0x0000001c001a7213 */ /* 0x000fe40000000000 */
[----:B------:R-:W-:Y:S01]  /*23e0*/  LOP3.LUT R3, R3, 0xf00, RZ, 0xe2, !PT ;  /* 0x00000f0003037812 */ /* 0x000fe200078ee2ff */
[----:B------:R-:W-:Y:S02]  /*23f0*/  IMAD.MOV R25, RZ, RZ, -R25 ;  /* 0x000000ffff197224 */ /* 0x000fe400078e0a19 */
[----:B------:R-:W-:Y:S02]  /*2400*/  IMAD.MOV R24, RZ, RZ, -R24 ;  /* 0x000000ffff187224 */ /* 0x000fe400078e0a18 */
[C---:B------:R-:W-:Y:S02]  /*2410*/  IMAD R131, R0.reuse, R25, R131 ;  /* 0x0000001900837224 */ /* 0x040fe400078e0283 */
[----:B------:R-:W-:-:S02]  /*2420*/  IMAD R130, R0, R24, R27 ;  /* 0x0000001800827224 */ /* 0x000fc400078e021b */
[----:B------:R-:W-:Y:S02]  /*2430*/  IMAD.MOV.U32 R27, RZ, RZ, R26 ;  /* 0x000000ffff1b7224 */ /* 0x000fe400078e001a */
[----:B------:R-:W-:Y:S01]  /*2440*/  @!P4 IMAD.IADD R140, R140, 0x1, -R0 ;  /* 0x000000018c8cc824 */ /* 0x000fe200078e0a00 */
[C---:B------:R-:W-:Y:S01]  /*2450*/  ISETP.GT.U32.AND P4, PT, R0.reuse, R132, PT ;  /* 0x000000840000720c */ /* 0x040fe20003f84070 */
[----:B------:R-:W-:Y:S01]  /*2460*/  @!P5 IMAD.MOV R138, RZ, RZ, -R138 ;  /* 0x000000ffff8ad224 */ /* 0x000fe200078e0a8a */
[----:B------:R-:W-:Y:S01]  /*2470*/  ISETP.GT.U32.AND P5, PT, R0, R131, PT ;  /* 0x000000830000720c */ /* 0x000fe20003fa4070 */
[----:B------:R-:W-:-:S04]  /*2480*/  IMAD.HI.U32 R24, R20, R27, RZ ;  /* 0x0000001b14187227 */ /* 0x000fc800078e00ff */
[----:B------:R-:W-:Y:S02]  /*2490*/  IMAD.MOV R24, RZ, RZ, -R24 ;  /* 0x000000ffff187224 */ /* 0x000fe400078e0a18 */
[----:B------:R-:W-:-:S04]  /*24a0*/  IMAD.HI.U32 R25, R20, R129, RZ ;  /* 0x0000008114197227 */ /* 0x000fc800078e00ff */
[----:B------:R-:W-:Y:S01]  /*24b0*/  IMAD R128, R0, R24, R27 ;  /* 0x0000001800807224 */ /* 0x000fe200078e021b */
[----:B------:R-:W-:Y:S01]  /*24c0*/  IABS R27, R34 ;  /* 0x00000022001b7213 */ /* 0x000fe20000000000 */
[--C-:B------:R-:W-:Y:S02]  /*24d0*/  @!P4 IMAD.IADD R132, R132, 0x1, -R0.reuse ;  /* 0x000000018484c824 */ /* 0x100fe400078e0a00 */
[----:B------:R-:W-:Y:S01]  /*24e0*/  @!P5 IMAD.IADD R131, R131, 0x1, -R0 ;  /* 0x000000018383d824 */ /* 0x000fe200078e0a00 */
[C---:B------:R-:W-:Y:S01]  /*24f0*/  ISETP.GT.U32.AND P5, PT, R0.reuse, R128, PT ;  /* 0x000000800000720c */ /* 0x040fe20003fa4070 */
[----:B------:R-:W-:Y:S01]  /*2500*/  IMAD.MOV R25, RZ, RZ, -R25 ;  /* 0x000000ffff197224 */ /* 0x000fe200078e0a19 */
[C---:B------:R-:W-:Y:S01]  /*2510*/  ISETP.GT.U32.AND P4, PT, R0.reuse, R132, PT ;  /* 0x000000840000720c */ /* 0x040fe20003f84070 */
[----:B------:R-:W-:Y:S01]  /*2520*/  @!P6 IMAD.MOV R140, RZ, RZ, -R140 ;  /* 0x000000ffff8ce224 */ /* 0x000fe200078e0a8c */
[C---:B------:R-:W-:Y:S01]  /*2530*/  ISETP.GT.U32.AND P6, PT, R0.reuse, R130, PT ;  /* 0x000000820000720c */ /* 0x040fe20003fc4070 */
[----:B------:R-:W-:-:S02]  /*2540*/  IMAD R129, R0, R25, R129 ;  /* 0x0000001900817224 */ /* 0x000fc400078e0281 */
[----:B------:R-:W-:-:S04]  /*2550*/  IMAD.HI.U32 R24, R20, R125, RZ ;  /* 0x0000007d14187227 */ /* 0x000fc800078e00ff */
[----:B------:R-:W-:Y:S02]  /*2560*/  IMAD.MOV R24, RZ, RZ, -R24 ;  /* 0x000000ffff187224 */ /* 0x000fe400078e0a18 */
[--C-:B------:R-:W-:Y:S02]  /*2570*/  @!P5 IMAD.IADD R128, R128, 0x1, -R0.reuse ;  /* 0x000000018080d824 */ /* 0x100fe400078e0a00 */
[--C-:B------:R-:W-:Y:S01]  /*2580*/  @!P4 IMAD.IADD R132, R132, 0x1, -R0.reuse ;  /* 0x000000018484c824 */ /* 0x100fe200078e0a00 */
[----:B------:R-:W-:Y:S01]  /*2590*/  ISETP.GT.U32.AND P4, PT, R0, R129, PT ;  /* 0x000000810000720c */ /* 0x000fe20003f84070 */
[----:B------:R-:W-:Y:S01]  /*25a0*/  @!P6 IMAD.IADD R130, R130, 0x1, -R0 ;  /* 0x000000018282e824 */ /* 0x000fe200078e0a00 */
[----:B------:R-:W-:Y:S01]  /*25b0*/  ISETP.GT.U32.AND P5, PT, R0, R128, PT ;  /* 0x000000800000720c */ /* 0x000fe20003fa4070 */
[----:B------:R-:W-:Y:S01]  /*25c0*/  IMAD.HI.U32 R25, R20, R127, RZ ;  /* 0x0000007f14197227 */ /* 0x000fe200078e00ff */
[----:B------:R-:W-:-:S03]  /*25d0*/  ISETP.GT.U32.AND P6, PT, R0, R131, PT ;  /* 0x000000830000720c */ /* 0x000fc60003fc4070 */
[----:B------:R-:W-:Y:S02]  /*25e0*/  IMAD R125, R0, R24, R125 ;  /* 0x00000018007d7224 */ /* 0x000fe400078e027d */
[----:B------:R-:W-:Y:S02]  /*25f0*/  IMAD.MOV R25, RZ, RZ, -R25 ;  /* 0x000000ffff197224 */ /* 0x000fe400078e0a19 */
[----:B------:R-:W-:-:S04]  /*2600*/  IMAD.HI.U32 R26, R20, R29, RZ ;  /* 0x0000001d141a7227 */ /* 0x000fc800078e00ff */
[--C-:B------:R-:W-:Y:S01]  /*2610*/  @!P4 IMAD.IADD R129, R129, 0x1, -R0.reuse ;  /* 0x000000018181c824 */ /* 0x100fe200078e0a00 */
[----:B------:R-:W-:Y:S01]  /*2620*/  ISETP.GT.U32.AND P4, PT, R0, R130, PT ;  /* 0x000000820000720c */ /* 0x000fe20003f84070 */
[----:B------:R-:W-:Y:S01]  /*2630*/  @!P5 IMAD.IADD R128, R128, 0x1, -R0 ;  /* 0x000000018080d824 */ /* 0x000fe200078e0a00 */
[C---:B------:R-:W-:Y:S01]  /*2640*/  ISETP.GT.U32.AND P5, PT, R0.reuse, R125, PT ;  /* 0x0000007d0000720c */ /* 0x040fe20003fa4070 */
[C---:B------:R-:W-:Y:S02]  /*2650*/  IMAD R127, R0.reuse, R25, R127 ;  /* 0x00000019007f7224 */ /* 0x040fe400078e027f */
[----:B------:R-:W-:Y:S01]  /*2660*/  @!P2 IMAD.MOV R132, RZ, RZ, -R132 ;  /* 0x000000ffff84a224 */ /* 0x000fe200078e0a84 */
[C---:B------:R-:W-:Y:S01]  /*2670*/  ISETP.GT.U32.AND P2, PT, R0.reuse, R129, PT ;  /* 0x000000810000720c */ /* 0x040fe20003f44070 */
[----:B------:R-:W-:Y:S02]  /*2680*/  IMAD.MOV R26, RZ, RZ, -R26 ;  /* 0x000000ffff1a7224 */ /* 0x000fe400078e0a1a */
[--C-:B------:R-:W-:Y:S01]  /*2690*/  @!P6 IMAD.IADD R131, R131, 0x1, -R0.reuse ;  /* 0x000000018383e824 */ /* 0x100fe200078e0a00 */
[C---:B------:R-:W-:Y:S01]  /*26a0*/  ISETP.GT.U32.AND P6, PT, R0.reuse, R127, PT ;  /* 0x0000007f0000720c */ /* 0x040fe20003fc4070 */
[----:B------:R-:W-:Y:S01]  /*26b0*/  IMAD R126, R0, R26, R29 ;  /* 0x0000001a007e7224 */ /* 0x000fe200078e021d */
[----:B------:R-:W-:Y:S01]  /*26c0*/  IABS R29, R36 ;  /* 0x00000024001d7213 */ /* 0x000fe20000000000 */
[----:B------:R-:W-:-:S02]  /*26d0*/  @!P4 IMAD.IADD R130, R130, 0x1, -R0 ;  /* 0x000000018282c824 */ /* 0x000fc400078e0a00 */
[----:B------:R-:W-:Y:S01]  /*26e0*/  @!P5 IMAD.IADD R125, R125, 0x1, -R0 ;  /* 0x000000017d7dd824 */ /* 0x000fe200078e0a00 */
[----:B------:R-:W-:Y:S01]  /*26f0*/  ISETP.GT.U32.AND P4, PT, R0, R126, PT ;  /* 0x0000007e0000720c */ /* 0x000fe20003f84070 */
[----:B------:R-:W-:-:S04]  /*2700*/  IMAD.HI.U32 R26, R20, R29, RZ ;  /* 0x0000001d141a7227 */ /* 0x000fc800078e00ff */
[----:B------:R-:W-:Y:S01]  /*2710*/  @!P2 IMAD.IADD R129, R129, 0x1, -R0 ;  /* 0x000000018181a824 */ /* 0x000fe200078e0a00 */
[----:B------:R-:W-:Y:S01]  /*2720*/  ISETP.GE.AND P2, PT, R30, RZ, PT ;  /* 0x000000ff1e00720c */ /* 0x000fe20003f46270 */
[----:B------:R-:W-:Y:S01]  /*2730*/  @!P0 IMAD.MOV R130, RZ, RZ, -R130 ;  /* 0x000000ffff828224 */ /* 0x000fe200078e0a82 */
[----:B------:R-:W-:Y:S01]  /*2740*/  ISETP.GT.U32.AND P0, PT, R0, R125, PT ;  /* 0x0000007d0000720c */ /* 0x000fe20003f04070 */
[----:B------:R-:W-:-:S04]  /*2750*/  IMAD.HI.U32 R24, R20, R27, RZ ;  /* 0x0000001b14187227 */ /* 0x000fc800078e00ff */
[----:B------:R-:W-:Y:S02]  /*2760*/  IMAD.MOV R26, RZ, RZ, -R26 ;  /* 0x000000ffff1a7224 */ /* 0x000fe400078e0a1a */
[----:B------:R-:W-:Y:S01]  /*2770*/  @!P6 IMAD.IADD R127, R127, 0x1, -R0 ;  /* 0x000000017f7fe824 */ /* 0x000fe200078e0a00 */
[----:B------:R-:W-:Y:S01]  /*2780*/  ISETP.GE.AND P6, PT, R28, RZ, PT ;  /* 0x000000ff1c00720c */ /* 0x000fe20003fc6270 */
[----:B------:R-:W-:-:S04]  /*2790*/  IMAD.HI.U32 R25, R20, R123, RZ ;  /* 0x0000007b14197227 */ /* 0x000fc800078e00ff */
[----:B------:R-:W-:Y:S02]  /*27a0*/  IMAD.MOV R24, RZ, RZ, -R24 ;  /* 0x000000ffff187224 */ /* 0x000fe400078e0a18 */
[C---:B------:R-:W-:Y:S01]  /*27b0*/  IMAD R122, R0.reuse, R26, R29 ;  /* 0x0000001a007a7224 */ /* 0x040fe200078e021d */
[C---:B------:R-:W-:Y:S01]  /*27c0*/  LOP3.LUT R26, R21.reuse, 0x4e, RZ, 0xfc, !PT ;  /* 0x0000004e151a7812 */ /* 0x040fe200078efcff */
[----:B------:R-:W-:Y:S01]  /*27d0*/  @!P1 IMAD.MOV R131, RZ, RZ, -R131 ;  /* 0x000000ffff839224 */ /* 0x000fe200078e0a83 */
[C---:B------:R-:W-:Y:S01]  /*27e0*/  ISETP.GT.U32.AND P1, PT, R0.reuse, R127, PT ;  /* 0x0000007f0000720c */ /* 0x040fe20003f24070 */
[----:B------:R-:W-:Y:S01]  /*27f0*/  IMAD.MOV R25, RZ, RZ, -R25 ;  /* 0x000000ffff197224 */ /* 0x000fe200078e0a19 */
[----:B------:R-:W-:Y:S01]  /*2800*/  IABS R121, R26 ;  /* 0x0000001a00797213 */ /* 0x000fe20000000000 */
[C---:B------:R-:W-:Y:S01]  /*2810*/  IMAD R124, R0.reuse, R24, R27 ;  /* 0x00000018007c7224 */ /* 0x040fe200078e021b */
[----:B------:R-:W-:Y:S01]  /*2820*/  LOP3.LUT R27, R21, 0x50, RZ, 0xfc, !PT ;  /* 0x00000050151b7812 */ /* 0x000fe200078efcff */
[----:B------:R-:W-:-:S02]  /*2830*/  IMAD R123, R0, R25, R123 ;  /* 0x00000019007b7224 */ /* 0x000fc400078e027b */
[----:B------:R-:W-:Y:S01]  /*2840*/  @!P2 IMAD.MOV R129, RZ, RZ, -R129 ;  /* 0x000000ffff81a224 */ /* 0x000fe200078e0a81 */
[----:B------:R-:W-:Y:S01]  /*2850*/  ISETP.GT.U32.AND P2, PT, R0, R124, PT ;  /* 0x0000007c0000720c */ /* 0x000fe20003f44070 */
[----:B------:R-:W-:Y:S01]  /*2860*/  @!P0 IMAD.IADD R125, R125, 0x1, -R0 ;  /* 0x000000017d7d8824 */ /* 0x000fe200078e0a00 */
[----:B------:R-:W-:Y:S01]  /*2870*/  ISETP.GE.AND P0, PT, R33, RZ, PT ;  /* 0x000000ff2100720c */ /* 0x000fe20003f06270 */
[----:B------:R-:W-:Y:S01]  /*2880*/  IMAD.HI.U32 R24, R20, R121, RZ ;  /* 0x0000007914187227 */ /* 0x000fe200078e00ff */
[----:B------:R-:W-:-:S03]  /*2890*/  IABS R25, R27 ;  /* 0x0000001b00197213 */ /* 0x000fc60000000000 */
[----:B------:R-:W-:Y:S01]  /*28a0*/  @!P4 IMAD.IADD R126, R126, 0x1, -R0 ;  /* 0x000000017e7ec824 */ /* 0x000fe200078e0a00 */
[----:B------:R-:W-:Y:S01]  /*28b0*/  ISETP.GE.AND P4, PT, R31, RZ, PT ;  /* 0x000000ff1f00720c */ /* 0x000fe20003f86270 */
[----:B------:R-:W-:Y:S01]  /*28c0*/  @!P6 IMAD.MOV R128, RZ, RZ, -R128 ;  /* 0x000000ffff80e224 */ /* 0x000fe200078e0a80 */
[C---:B------:R-:W-:Y:S01]  /*28d0*/  ISETP.GT.U32.AND P6, PT, R0.reuse, R123, PT ;  /* 0x0000007b0000720c */ /* 0x040fe20003fc4070 */
[----:B------:R-:W-:Y:S01]  /*28e0*/  IMAD.MOV R24, RZ, RZ, -R24 ;  /* 0x000000ffff187224 */ /* 0x000fe200078e0a18 */
[C---:B------:R-:W-:Y:S01]  /*28f0*/  ISETP.GT.U32.AND P5, PT, R0.reuse, R126, PT ;  /* 0x0000007e0000720c */ /* 0x040fe20003fa4070 */
[--C-:B------:R-:W-:Y:S01]  /*2900*/  @!P1 IMAD.IADD R127, R127, 0x1, -R0.reuse ;  /* 0x000000017f7f9824 */ /* 0x100fe200078e0a00 */
[C---:B------:R-:W-:Y:S01]  /*2910*/  ISETP.GT.U32.AND P1, PT, R0.reuse, R122, PT ;  /* 0x0000007a0000720c */ /* 0x040fe20003f24070 */
[----:B------:R-:W-:Y:S02]  /*2920*/  IMAD R121, R0, R24, R121 ;  /* 0x0000001800797224 */ /* 0x000fe400078e0279 */
[----:B------:R-:W-:Y:S01]  /*2930*/  @!P2 IMAD.IADD R124, R124, 0x1, -R0 ;  /* 0x000000017c7ca824 */ /* 0x000fe200078e0a00 */
[----:B------:R-:W-:Y:S01]  /*2940*/  ISETP.GE.AND P2, PT, R34, RZ, PT ;  /* 0x000000ff2200720c */ /* 0x000fe20003f46270 */
[----:B------:R-:W-:Y:S01]  /*2950*/  @!P0 IMAD.MOV R125, RZ, RZ, -R125 ;  /* 0x000000ffff7d8224 */ /* 0x000fe200078e0a7d */
[----:B------:R-:W-:Y:S01]  /*2960*/  ISETP.GT.U32.AND P0, PT, R0, R121, PT ;  /* 0x000000790000720c */ /* 0x000fe20003f04070 */
[----:B------:R-:W-:Y:S01]  /*2970*/  IMAD.HI.U32 R24, R20, R25, RZ ;  /* 0x0000001914187227 */ /* 0x000fe200078e00ff */
[----:B------:R-:W-:-:S03]  /*2980*/  LOP3.LUT R34, R21, 0x5a, RZ, 0xfc, !PT ;  /* 0x0000005a15227812 */ /* 0x000fc600078efcff */
[--C-:B------:R-:W-:Y:S01]  /*2990*/  @!P6 IMAD.IADD R123, R123, 0x1, -R0.reuse ;  /* 0x000000017b7be824 */ /* 0x100fe200078e0a00 */
[----:B------:R-:W-:Y:S01]  /*29a0*/  ISETP.GT.U32.AND P6, PT, R0, R124, PT ;  /* 0x0000007c0000720c */ /* 0x000fe20003fc4070 */
[--C-:B------:R-:W-:Y:S01]  /*29b0*/  @!P5 IMAD.IADD R126, R126, 0x1, -R0.reuse ;  /* 0x000000017e7ed824 */ /* 0x100fe200078e0a00 */
[----:B------:R-:W-:Y:S01]  /*29c0*/  ISETP.GE.AND P5, PT, R32, RZ, PT ;  /* 0x000000ff2000720c */ /* 0x000fe20003fa6270 */
[----:B------:R-:W-:Y:S01]  /*29d0*/  @!P1 IMAD.IADD R122, R122, 0x1, -R0 ;  /* 0x000000017a7a9824 */ /* 0x000fe200078e0a00 */
[C---:B------:R-:W-:Y:S01]  /*29e0*/  ISETP.GT.U32.AND P1, PT, R0.reuse, R123, PT ;  /* 0x0000007b0000720c */ /* 0x040fe20003f24070 */
[----:B------:R-:W-:Y:S01]  /*29f0*/  IMAD.MOV R24, RZ, RZ, -R24 ;  /* 0x000000ffff187224 */ /* 0x000fe200078e0a18 */
[C---:B------:R-:W-:Y:S01]  /*2a00*/  LOP3.LUT R32, R21.reuse, 0x58, RZ, 0xfc, !PT ;  /* 0x0000005815207812 */ /* 0x040fe200078efcff */
[----:B------:R-:W-:Y:S01]  /*2a10*/  @!P4 IMAD.MOV R127, RZ, RZ, -R127 ;  /* 0x000000ffff7fc224 */ /* 0x000fe200078e0a7f */
[C---:B------:R-:W-:Y:S01]  /*2a20*/  ISETP.GT.U32.AND P4, PT, R0.reuse, R122, PT ;  /* 0x0000007a0000720c */ /* 0x040fe20003f84070 */
[----:B------:R-:W-:Y:S01]  /*2a30*/  IMAD R120, R0, R24, R25 ;  /* 0x0000001800787224 */ /* 0x000fe200078e0219 */
[----:B------:R-:W-:Y:S01]  /*2a40*/  LOP3.LUT R24, R21, 0x52, RZ, 0xfc, !PT ;  /* 0x0000005215187812 */ /* 0x000fe200078efcff */
[--C-:B------:R-:W-:Y:S01]  /*2a50*/  @!P0 IMAD.IADD R121, R121, 0x1, -R0.reuse ;  /* 0x0000000179798824 */ /* 0x100fe200078e0a00 */
[----:B------:R-:W-:Y:S01]  /*2a60*/  LOP3.LUT R25, R21, 0x54, RZ, 0xfc, !PT ;  /* 0x0000005415197812 */ /* 0x000fe200078efcff */
[----:B------:R-:W-:Y:S01]  /*2a70*/  @!P6 IMAD.IADD R124, R124, 0x1, -R0 ;  /* 0x000000017c7ce824 */ /* 0x000fe200078e0a00 */
[----:B------:R-:W-:Y:S01]  /*2a80*/  IABS R119, R24 ;  /* 0x0000001800777213 */ /* 0x000fe20000000000 */
[----:B------:R-:W-:Y:S01]  /*2a90*/  @!P5 IMAD.MOV R126, RZ, RZ, -R126 ;  /* 0x000000ffff7ed224 */ /* 0x000fe200078e0a7e */
[----:B------:R-:W-:Y:S01]  /*2aa0*/  ISETP.GT.U32.AND P0, PT, R0, R121, PT ;  /* 0x000000790000720c */ /* 0x000fe20003f04070 */
[----:B------:R-:W-:Y:S01]  /*2ab0*/  @!P1 IMAD.IADD R123, R123, 0x1, -R0 ;  /* 0x000000017b7b9824 */ /* 0x000fe200078e0a00 */
[----:B------:R-:W-:Y:S01]  /*2ac0*/  ISETP.GE.AND P5, PT, R35, RZ, PT ;  /* 0x000000ff2300720c */ /* 0x000fe20003fa6270 */
[----:B------:R-:W-:Y:S01]  /*2ad0*/  @!P2 IMAD.MOV R124, RZ, RZ, -R124 ;  /* 0x000000ffff7ca224 */ /* 0x000fe200078e0a7c */
[----:B------:R-:W-:Y:S01]  /*2ae0*/  ISETP.GE.AND P6, PT, R36, RZ, PT ;  /* 0x000000ff2400720c */ /* 0x000fe20003fc6270 */
[----:B------:R-:W-:Y:S01]  /*2af0*/  @!P4 IMAD.IADD R122, R122, 0x1, -R0 ;  /* 0x000000017a7ac824 */ /* 0x000fe200078e0a00 */
[----:B------:R-:W-:Y:S01]  /*2b00*/  ISETP.GE.AND P1, PT, R26, RZ, PT ;  /* 0x000000ff1a00720c */ /* 0x000fe20003f26270 */
[----:B------:R-:W-:Y:S01]  /*2b10*/  IMAD.HI.U32 R30, R20, R37, RZ ;  /* 0x00000025141e7227 */ /* 0x000fe200078e00ff */
[----:B------:R-:W-:-:S02]  /*2b20*/  ISETP.GE.AND P2, PT, R24, RZ, PT ;  /* 0x000000ff1800720c */ /* 0x000fc40003f46270 */
[----:B------:R-:W-:Y:S01]  /*2b30*/  ISETP.GE.AND P4, PT, R27, RZ, PT ;  /* 0x000000ff1b00720c */ /* 0x000fe20003f86270 */
[----:B------:R-:W-:Y:S01]  /*2b40*/  IMAD.HI.U32 R24, R20, R119, RZ ;  /* 0x0000007714187227 */ /* 0x000fe200078e00ff */
[----:B------:R-:W-:Y:S02]  /*2b50*/  LOP3.LUT R26, R21, 0x56, RZ, 0xfc, !PT ;  /* 0x00000056151a7812 */ /* 0x000fe400078efcff */
[----:B------:R-:W-:Y:S01]  /*2b60*/  IABS R29, R25 ;  /* 0x00000019001d7213 */ /* 0x000fe20000000000 */
[----:B------:R-:W-:Y:S01]  /*2b70*/  IMAD.MOV R27, RZ, RZ, -R24 ;  /* 0x000000ffff1b7224 */ /* 0x000fe200078e0a18 */
[----:B------:R-:W-:Y:S01]  /*2b80*/  IABS R31, R26 ;  /* 0x0000001a001f7213 */ /* 0x000fe20000000000 */
[----:B------:R-:W-:Y:S01]  /*2b90*/  @!P0 IMAD.IADD R121, R121, 0x1, -R0 ;  /* 0x0000000179798824 */ /* 0x000fe200078e0a00 */
[----:B------:R-:W-:Y:S01]  /*2ba0*/  IABS R33, R32 ;  /* 0x0000002000217213 */ /* 0x000fe20000000000 */
[----:B------:R-:W-:Y:S01]  /*2bb0*/  IMAD R119, R0, R27, R119 ;  /* 0x0000001b00777224 */ /* 0x000fe200078e0277 */
[----:B------:R-:W-:Y:S01]  /*2bc0*/  ISETP.GE.AND P0, PT, R26, RZ, PT ;  /* 0x000000ff1a00720c */ /* 0x000fe20003f06270 */
[----:B------:R-:W-:Y:S01]  /*2bd0*/  @!P5 IMAD.MOV R123, RZ, RZ, -R123 ;  /* 0x000000ffff7bd224 */ /* 0x000fe200078e0a7b */
[C---:B------:R-:W-:Y:S01]  /*2be0*/  ISETP.GT.U32.AND P5, PT, R0.reuse, R120, PT ;  /* 0x000000780000720c */ /* 0x040fe20003fa4070 */
[----:B------:R-:W-:Y:S01]  /*2bf0*/  @!P6 IMAD.MOV R122, RZ, RZ, -R122 ;  /* 0x000000ffff7ae224 */ /* 0x000fe200078e0a7a */
[----:B------:R-:W-:Y:S01]  /*2c00*/  ISETP.GE.AND P6, PT, R25, RZ, PT ;  /* 0x000000ff1900720c */ /* 0x000fe20003fc6270 */
[----:B------:R-:W-:Y:S01]  /*2c10*/  @!P1 IMAD.MOV R121, RZ, RZ, -R121 ;  /* 0x000000ffff799224 */ /* 0x000fe200078e0a79 */
[----:B------:R-:W-:Y:S01]  /*2c20*/  ISETP.GT.U32.AND P1, PT, R0, R119, PT ;  /* 0x000000770000720c */ /* 0x000fe20003f24070 */
[----:B------:R-:W-:Y:S01]  /*2c30*/  IMAD.HI.U32 R25, R20, R31, RZ ;  /* 0x0000001f14197227 */ /* 0x000fe200078e00ff */
[----:B------:R-:W-:-:S02]  /*2c40*/  IABS R35, R38 ;  /* 0x0000002600237213 */ /* 0x000fc40000000000 */
[----:B------:R-:W-:Y:S01]  /*2c50*/  LOP3.LUT R36, R21, 0x5c, RZ, 0xfc, !PT ;  /* 0x0000005c15247812 */ /* 0x000fe200078efcff */
        /* <DEDUP_REMOVED lines=8> */
[----:B------:R-:W-:Y:S01]  /*2ce0*/  ISETP.GT.U32.AND P5, PT, R0, R120, PT ;  /* 0x000000780000720c */ /* 0x000fe20003fa4070 */
[----:B------:R-:W-:-:S04]  /*2cf0*/  IMAD.HI.U32 R26, R20, R33, RZ ;  /* 0x00000021141a7227 */ /* 0x000fc800078e00ff */
[----:B------:R-:W-:Y:S02]  /*2d00*/  IMAD R25, R0, R24, R29 ;  /* 0x0000001800197224 */ /* 0x000fe400078e021d */
[----:B------:R-:W-:-:S04]  /*2d10*/  IMAD.HI.U32 R24, R20, R31, RZ ;  /* 0x0000001f14187227 */ /* 0x000fc800078e00ff */
[--C-:B------:R-:W-:Y:S02]  /*2d20*/  @!P1 IMAD.IADD R27, R27, 0x1, -R0.reuse ;  /* 0x000000011b1b9824 */ /* 0x100fe400078e0a00 */
[----:B------:R-:W-:Y:S01]  /*2d30*/  @!P5 IMAD.IADD R120, R120, 0x1, -R0 ;  /* 0x000000017878d824 */ /* 0x000fe200078e0a00 */
[C---:B------:R-:W-:Y:S01]  /*2d40*/  ISETP.GT.U32.AND P5, PT, R0.reuse, R25, PT ;  /* 0x000000190000720c */ /* 0x040fe20003fa4070 */
[----:B------:R-:W-:Y:S01]  /*2d50*/  IMAD.MOV R24, RZ, RZ, -R24 ;  /* 0x000000ffff187224 */ /* 0x000fe200078e0a18 */
[C---:B------:R-:W-:Y:S01]  /*2d60*/  ISETP.GT.U32.AND P1, PT, R0.reuse, R27, PT ;  /* 0x0000001b0000720c */ /* 0x040fe20003f24070 */
[----:B------:R-:W-:Y:S02]  /*2d70*/  IMAD.MOV R26, RZ, RZ, -R26 ;  /* 0x000000ffff1a7224 */ /* 0x000fe400078e0a1a */
[C---:B------:R-:W-:Y:S02]  /*2d80*/  IMAD R31, R0.reuse, R24, R31 ;  /* 0x00000018001f7224 */ /* 0x040fe400078e021f */
[----:B------:R-:W-:Y:S01]  /*2d90*/  IMAD R29, R0, R26, R33 ;  /* 0x0000001a001d7224 */ /* 0x000fe200078e0221 */
[----:B------:R-:W-:Y:S01]  /*2da0*/  IABS R33, R36 ;  /* 0x0000002400217213 */ /* 0x000fe20000000000 */
[----:B------:R-:W-:-:S04]  /*2db0*/  IMAD.HI.U32 R28, R20, R35, RZ ;  /* 0x00000023141c7227 */ /* 0x000fc800078e00ff */
[--C-:B------:R-:W-:Y:S01]  /*2dc0*/  @!P5 IMAD.IADD R25, R25, 0x1, -R0.reuse ;  /* 0x000000011919d824 */ /* 0x100fe200078e0a00 */
[C---:B------:R-:W-:Y:S01]  /*2dd0*/  ISETP.GT.U32.AND P5, PT, R0.reuse, R119, PT ;  /* 0x000000770000720c */ /* 0x040fe20003fa4070 */
[----:B------:R-:W-:Y:S01]  /*2de0*/  @!P1 IMAD.IADD R27, R27, 0x1, -R0 ;  /* 0x000000011b1b9824 */ /* 0x000fe200078e0a00 */
[----:B------:R-:W-:Y:S01]  /*2df0*/  ISETP.GT.U32.AND P1, PT, R0, R31, PT ;  /* 0x0000001f0000720c */ /* 0x000fe20003f24070 */
[----:B------:R-:W-:Y:S02]  /*2e00*/  IMAD.MOV R28, RZ, RZ, -R28 ;  /* 0x000000ffff1c7224 */ /* 0x000fe400078e0a1c */
[----:B------:R-:W-:-:S04]  /*2e10*/  IMAD.HI.U32 R26, R20, R33, RZ ;  /* 0x00000021141a7227 */ /* 0x000fc800078e00ff */
[C---:B------:R-:W-:Y:S02]  /*2e20*/  IMAD R35, R0.reuse, R28, R35 ;  /* 0x0000001c00237224 */ /* 0x040fe400078e0223 */
[----:B------:R-:W-:Y:S02]  /*2e30*/  IMAD.MOV R26, RZ, RZ, -R26 ;  /* 0x000000ffff1a7224 */ /* 0x000fe400078e0a1a */
[--C-:B------:R-:W-:Y:S01]  /*2e40*/  @!P5 IMAD.IADD R119, R119, 0x1, -R0.reuse ;  /* 0x000000017777d824 */ /* 0x100fe200078e0a00 */
[C---:B------:R-:W-:Y:S01]  /*2e50*/  ISETP.GT.U32.AND P5, PT, R0.reuse, R29, PT ;  /* 0x0000001d0000720c */ /* 0x040fe20003fa4070 */
[----:B------:R-:W-:Y:S01]  /*2e60*/  @!P1 IMAD.IADD R31, R31, 0x1, -R0 ;  /* 0x000000011f1f9824 */ /* 0x000fe200078e0a00 */
[C---:B------:R-:W-:Y:S01]  /*2e70*/  ISETP.GT.U32.AND P1, PT, R0.reuse, R35, PT ;  /* 0x000000230000720c */ /* 0x040fe20003f24070 */
[----:B------:R-:W-:Y:S01]  /*2e80*/  @!P4 IMAD.MOV R120, RZ, RZ, -R120 ;  /* 0x000000ffff78c224 */ /* 0x000fe200078e0a78 */
[C---:B------:R-:W-:Y:S01]  /*2e90*/  ISETP.GT.U32.AND P4, PT, R0.reuse, R25, PT ;  /* 0x000000190000720c */ /* 0x040fe20003f84070 */
[----:B------:R-:W-:Y:S01]  /*2ea0*/  @!P2 IMAD.MOV R119, RZ, RZ, -R119 ;  /* 0x000000ffff77a224 */ /* 0x000fe200078e0a77 */
[C---:B------:R-:W-:Y:S01]  /*2eb0*/  ISETP.GT.U32.AND P2, PT, R0.reuse, R31, PT ;  /* 0x0000001f0000720c */ /* 0x040fe20003f44070 */
[----:B------:R-:W-:-:S02]  /*2ec0*/  IMAD R33, R0, R26, R33 ;  /* 0x0000001a00217224 */ /* 0x000fc400078e0221 */
[----:B------:R-:W-:-:S04]  /*2ed0*/  IMAD.HI.U32 R26, R20, R41, RZ ;  /* 0x00000029141a7227 */ /* 0x000fc800078e00ff */
[----:B------:R-:W-:Y:S02]  /*2ee0*/  IMAD.MOV R26, RZ, RZ, -R26 ;  /* 0x000000ffff1a7224 */ /* 0x000fe400078e0a1a */
[--C-:B------:R-:W-:Y:S01]  /*2ef0*/  @!P5 IMAD.IADD R29, R29, 0x1, -R0.reuse ;  /* 0x000000011d1dd824 */ /* 0x100fe200078e0a00 */
[C---:B------:R-:W-:Y:S01]  /*2f00*/  ISETP.GT.U32.AND P5, PT, R0.reuse, R33, PT ;  /* 0x000000210000720c */ /* 0x040fe20003fa4070 */
[----:B------:R-:W-:Y:S02]  /*2f10*/  IMAD R41, R0, R26, R41 ;  /* 0x0000001a00297224 */ /* 0x000fe400078e0229 */
[--C-:B------:R-:W-:Y:S01]  /*2f20*/  @!P4 IMAD.IADD R25, R25, 0x1, -R0.reuse ;  /* 0x000000011919c824 */ /* 0x100fe200078e0a00 */
[----:B------:R-:W-:Y:S01]  /*2f30*/  ISETP.GE.AND P4, PT, R32, RZ, PT ;  /* 0x000000ff2000720c */ /* 0x000fe20003f86270 */
[--C-:B------:R-:W-:Y:S01]  /*2f40*/  @!P1 IMAD.IADD R35, R35, 0x1, -R0.reuse ;  /* 0x0000000123239824 */ /* 0x100fe200078e0a00 */
[C---:B------:R-:W-:Y:S01]  /*2f50*/  ISETP.GT.U32.AND P1, PT, R0.reuse, R29, PT ;  /* 0x0000001d0000720c */ /* 0x040fe20003f24070 */
[----:B------:R-:W-:Y:S01]  /*2f60*/  @!P2 IMAD.IADD R31, R31, 0x1, -R0 ;  /* 0x000000011f1fa824 */ /* 0x000fe200078e0a00 */
[----:B------:R-:W-:Y:S01]  /*2f70*/  ISETP.GT.U32.AND P2, PT, R0, R41, PT ;  /* 0x000000290000720c */ /* 0x000fe20003f44070 */
[----:B------:R-:W-:Y:S01]  /*2f80*/  IMAD.MOV R30, RZ, RZ, -R30 ;  /* 0x000000ffff1e7224 */ /* 0x000fe200078e0a1e */
[----:B------:R-:W-:Y:S01]  /*2f90*/  LOP3.LUT R32, R21, 0x62, RZ, 0xfc, !PT ;  /* 0x0000006215207812 */ /* 0x000fe200078efcff */
[----:B------:R-:W-:-:S03]  /*2fa0*/  IMAD.HI.U32 R28, R20, R43, RZ ;  /* 0x0000002b141c7227 */ /* 0x000fc600078e00ff */
[----:B------:R-:W-:Y:S01]  /*2fb0*/  IABS R39, R32 ;  /* 0x0000002000277213 */ /* 0x000fe20000000000 */
[C---:B------:R-:W-:Y:S02]  /*2fc0*/  IMAD R37, R0.reuse, R30, R37 ;  /* 0x0000001e00257224 */ /* 0x040fe400078e0225 */
[----:B------:R-:W-:Y:S02]  /*2fd0*/  IMAD.MOV R28, RZ, RZ, -R28 ;  /* 0x000000ffff1c7224 */ /* 0x000fe400078e0a1c */
[----:B------:R-:W-:Y:S01]  /*2fe0*/  @!P5 IMAD.IADD R33, R33, 0x1, -R0 ;  /* 0x000000012121d824 */ /* 0x000fe200078e0a00 */
[C---:B------:R-:W-:Y:S01]  /*2ff0*/  ISETP.GT.U32.AND P5, PT, R0.reuse, R37, PT ;  /* 0x000000250000720c */ /* 0x040fe20003fa4070 */
[----:B------:R-:W-:Y:S01]  /*3000*/  @!P6 IMAD.MOV R25, RZ, RZ, -R25 ;  /* 0x000000ffff19e224 */ /* 0x000fe200078e0a19 */
[C---:B------:R-:W-:Y:S01]  /*3010*/  ISETP.GT.U32.AND P6, PT, R0.reuse, R35, PT ;  /* 0x000000230000720c */ /* 0x040fe20003fc4070 */
[----:B------:R-:W-:Y:S01]  /*3020*/  IMAD R43, R0, R28, R43 ;  /* 0x0000001c002b7224 */ /* 0x000fe200078e022b */
[----:B------:R-:W-:Y:S01]  /*3030*/  LOP3.LUT R28, R21, 0x6a, RZ, 0xfc, !PT ;  /* 0x0000006a151c7812 */ /* 0x000fe200078efcff */
[----:B------:R-:W-:-:S03]  /*3040*/  IMAD.HI.U32 R24, R20, R39, RZ ;  /* 0x0000002714187227 */ /* 0x000fc600078e00ff */
[----:B------:R-:W-:Y:S01]  /*3050*/  IABS R47, R28 ;  /* 0x0000001c002f7213 */ /* 0x000fe20000000000 */
[--C-:B------:R-:W-:Y:S02]  /*3060*/  @!P1 IMAD.IADD R29, R29, 0x1, -R0.reuse ;  /* 0x000000011d1d9824 */ /* 0x100fe400078e0a00 */
[----:B------:R-:W-:Y:S01]  /*3070*/  @!P2 IMAD.IADD R41, R41, 0x1, -R0 ;  /* 0x000000012929a824 */ /* 0x000fe200078e0a00 */
[----:B------:R-:W-:Y:S01]  /*3080*/  ISETP.GE.AND P2, PT, R38, RZ, PT ;  /* 0x000000ff2600720c */ /* 0x000fe20003f46270 */
[----:B------:R-:W-:Y:S01]  /*3090*/  IMAD.MOV R24, RZ, RZ, -R24 ;  /* 0x000000ffff187224 */ /* 0x000fe200078e0a18 */
[----:B------:R-:W-:Y:S01]  /*30a0*/  LOP3.LUT R38, R21, 0x70, RZ, 0xfc, !PT ;  /* 0x0000007015267812 */ /* 0x000fe200078efcff */
[----:B------:R-:W-:Y:S01]  /*30b0*/  @!P4 IMAD.MOV R29, RZ, RZ, -R29 ;  /* 0x000000ffff1dc224 */ /* 0x000fe200078e0a1d */
[C---:B------:R-:W-:Y:S01]  /*30c0*/  ISETP.GT.U32.AND P4, PT, R0.reuse, R41, PT ;  /* 0x000000290000720c */ /* 0x040fe20003f84070 */
[----:B------:R-:W-:Y:S01]  /*30d0*/  IMAD R39, R0, R24, R39 ;  /* 0x0000001800277224 */ /* 0x000fe200078e0227 */
[----:B------:R-:W-:Y:S01]  /*30e0*/  IABS R53, R38 ;  /* 0x0000002600357213 */ /* 0x000fe20000000000 */
[----:B------:R-:W-:-:S03]  /*30f0*/  IMAD.HI.U32 R24, R20, R47, RZ ;  /* 0x0000002f14187227 */ /* 0x000fc600078e00ff */
[C---:B------:R-:W-:Y:S01]  /*3100*/  ISETP.GT.U32.AND P1, PT, R0.reuse, R39, PT ;  /* 0x000000270000720c */ /* 0x040fe20003f24070 */
[--C-:B------:R-:W-:Y:S01]  /*3110*/  @!P5 IMAD.IADD R37, R37, 0x1, -R0.reuse ;  /* 0x000000012525d824 */ /* 0x100fe200078e0a00 */
[----:B------:R-:W-:Y:S01]  /*3120*/  ISETP.GT.U32.AND P5, PT, R0, R33, PT ;  /* 0x000000210000720c */ /* 0x000fe20003fa4070 */
        /* <DEDUP_REMOVED lines=8> */
[----:B------:R-:W-:-:S04]  /*31b0*/  IMAD.HI.U32 R30, R20, R45, RZ ;  /* 0x0000002d141e7227 */ /* 0x000fc800078e00ff */
        /* <DEDUP_REMOVED lines=8> */
[C---:B------:R-:W-:Y:S02]  /*3240*/  IMAD R49, R0.reuse, R24, R49 ;  /* 0x0000001800317224 */ /* 0x040fe400078e0231 */
[--C-:B------:R-:W-:Y:S02]  /*3250*/  @!P4 IMAD.IADD R47, R47, 0x1, -R0.reuse ;  /* 0x000000012f2fc824 */ /* 0x100fe400078e0a00 */
[--C-:B------:R-:W-:Y:S01]  /*3260*/  @!P5 IMAD.IADD R33, R33, 0x1, -R0.reuse ;  /* 0x000000012121d824 */ /* 0x100fe200078e0a00 */
[C---:B------:R-:W-:Y:S01]  /*3270*/  ISETP.GT.U32.AND P4, PT, R0.reuse, R49, PT ;  /* 0x000000310000720c */ /* 0x040fe20003f84070 */
[--C-:B------:R-:W-:Y:S01]  /*3280*/  @!P1 IMAD.IADD R39, R39, 0x1, -R0.reuse ;  /* 0x0000000127279824 */ /* 0x100fe200078e0a00 */
[----:B------:R-:W-:Y:S01]  /*3290*/  ISETP.GT.U32.AND P5, PT, R0, R43, PT ;  /* 0x0000002b0000720c */ /* 0x000fe20003fa4070 */
[----:B------:R-:W-:Y:S01]  /*32a0*/  @!P2 IMAD.MOV R35, RZ, RZ, -R35 ;  /* 0x000000ffff23a224 */ /* 0x000fe200078e0a23 */
[----:B------:R-:W-:Y:S01]  /*32b0*/  ISETP.GE.AND P1, PT, R36, RZ, PT ;  /* 0x000000ff2400720c */ /* 0x000fe20003f26270 */
[----:B------:R-:W-:Y:S01]  /*32c0*/  @!P6 IMAD.MOV R31, RZ, RZ, -R31 ;  /* 0x000000ffff1fe224 */ /* 0x000fe200078e0a1f */
[----:B------:R-:W-:Y:S01]  /*32d0*/  LOP3.LUT R36, R21, 0x6e, RZ, 0xfc, !PT ;  /* 0x0000006e15247812 */ /* 0x000fe200078efcff */
[----:B------:R-:W-:Y:S01]  /*32e0*/  @!P0 IMAD.IADD R45, R45, 0x1, -R0 ;  /* 0x000000012d2d8824 */ /* 0x000fe200078e0a00 */
[----:B------:R-:W-:Y:S01]  /*32f0*/  ISETP.GT.U32.AND P0, PT, R0, R39, PT ;  /* 0x000000270000720c */ /* 0x000fe20003f04070 */
[----:B------:R-:W-:Y:S01]  /*3300*/  IMAD.HI.U32 R26, R20, R53, RZ ;  /* 0x00000035141a7227 */ /* 0x000fe200078e00ff */
[----:B------:R-:W-:-:S02]  /*3310*/  IABS R51, R36 ;  /* 0x0000002400337213 */ /* 0x000fc40000000000 */
[----:B------:R-:W-:Y:S01]  /*3320*/  ISETP.GE.AND P2, PT, R32, RZ, PT ;  /* 0x000000ff2000720c */ /* 0x000fe20003f46270 */
[----:B------:R-:W-:Y:S01]  /*3330*/  @!P4 IMAD.IADD R49, R49, 0x1, -R0 ;  /* 0x000000013131c824 */ /* 0x000fe200078e0a00 */
[----:B------:R-:W-:Y:S01]  /*3340*/  ISETP.GT.U32.AND P6, PT, R0, R45, PT ;  /* 0x0000002d0000720c */ /* 0x000fe20003fc4070 */
[----:B------:R-:W-:Y:S01]  /*3350*/  IMAD.HI.U32 R24, R20, R51, RZ ;  /* 0x0000003314187227 */ /* 0x000fe200078e00ff */
[----:B------:R-:W-:-:S03]  /*3360*/  ISETP.GT.U32.AND P4, PT, R0, R47, PT ;  /* 0x0000002f0000720c */ /* 0x000fc60003f84070 */
[----:B------:R-:W-:Y:S01]  /*3370*/  @!P5 IMAD.IADD R43, R43, 0x1, -R0 ;  /* 0x000000012b2bd824 */ /* 0x000fe200078e0a00 */
[----:B------:R-:W-:Y:S01]  /*3380*/  ISETP.GE.AND P5, PT, R40, RZ, PT ;  /* 0x000000ff2800720c */ /* 0x000fe20003fa6270 */
[----:B------:R-:W-:Y:S01]  /*3390*/  IMAD.MOV R32, RZ, RZ, -R24 ;  /* 0x000000ffff207224 */ /* 0x000fe200078e0a18 */
[----:B------:R-:W-:Y:S01]  /*33a0*/  LOP3.LUT R40, R21, 0x72, RZ, 0xfc, !PT ;  /* 0x0000007215287812 */ /* 0x000fe200078efcff */
[--C-:B------:R-:W-:Y:S01]  /*33b0*/  @!P0 IMAD.IADD R39, R39, 0x1, -R0.reuse ;  /* 0x0000000127278824 */ /* 0x100fe200078e0a00 */
[----:B------:R-:W-:Y:S01]  /*33c0*/  ISETP.GE.AND P0, PT, R44, RZ, PT ;  /* 0x000000ff2c00720c */ /* 0x000fe20003f06270 */
[C---:B------:R-:W-:Y:S01]  /*33d0*/  IMAD R51, R0.reuse, R32, R51 ;  /* 0x0000002000337224 */ /* 0x040fe200078e0233 */
[----:B------:R-:W-:Y:S01]  /*33e0*/  IABS R55, R40 ;  /* 0x0000002800377213 */ /* 0x000fe20000000000 */
[----:B------:R-:W-:Y:S01]  /*33f0*/  @!P2 IMAD.MOV R39, RZ, RZ, -R39 ;  /* 0x000000ffff27a224 */ /* 0x000fe200078e0a27 */
[----:B------:R-:W-:Y:S01]  /*3400*/  ISETP.GT.U32.AND P2, PT, R0, R49, PT ;  /* 0x000000310000720c */ /* 0x000fe20003f44070 */
[--C-:B------:R-:W-:Y:S01]  /*3410*/  @!P6 IMAD.IADD R45, R45, 0x1, -R0.reuse ;  /* 0x000000012d2de824 */ /* 0x100fe200078e0a00 */
[----:B------:R-:W-:Y:S01]  /*3420*/  ISETP.GE.AND P6, PT, R28, RZ, PT ;  /* 0x000000ff1c00720c */ /* 0x000fe20003fc6270 */
[----:B------:R-:W-:Y:S01]  /*3430*/  @!P4 IMAD.IADD R47, R47, 0x1, -R0 ;  /* 0x000000012f2fc824 */ /* 0x000fe200078e0a00 */
[----:B------:R-:W-:Y:S01]  /*3440*/  ISETP.GT.U32.AND P4, PT, R0, R51, PT ;  /* 0x000000330000720c */ /* 0x000fe20003f84070 */
[----:B------:R-:W-:Y:S01]  /*3450*/  IMAD.HI.U32 R28, R20, R55, RZ ;  /* 0x00000037141c7227 */ /* 0x000fe200078e00ff */
[----:B------:R-:W-:-:S02]  /*3460*/  LOP3.LUT R44, R21, 0x76, RZ, 0xfc, !PT ;  /* 0x00000076152c7812 */ /* 0x000fc400078efcff */
[C---:B------:R-:W-:Y:S01]  /*3470*/  LOP3.LUT R32, R21.reuse, 0x7a, RZ, 0xfc, !PT ;  /* 0x0000007a15207812 */ /* 0x040fe200078efcff */
[----:B------:R-:W-:Y:S01]  /*3480*/  @!P5 IMAD.MOV R37, RZ, RZ, -R37 ;  /* 0x000000ffff25d224 */ /* 0x000fe200078e0a25 */
[----:B------:R-:W-:Y:S01]  /*3490*/  ISETP.GE.AND P5, PT, R42, RZ, PT ;  /* 0x000000ff2a00720c */ /* 0x000fe20003fa6270 */
[----:B------:R-:W-:Y:S01]  /*34a0*/  IMAD.MOV R26, RZ, RZ, -R26 ;  /* 0x000000ffff1a7224 */ /* 0x000fe200078e0a1a */
[----:B------:R-:W-:Y:S01]  /*34b0*/  LOP3.LUT R42, R21, 0x74, RZ, 0xfc, !PT ;  /* 0x00000074152a7812 */ /* 0x000fe200078efcff */
[----:B------:R-:W-:Y:S01]  /*34c0*/  IMAD.MOV R28, RZ, RZ, -R28 ;  /* 0x000000ffff1c7224 */ /* 0x000fe200078e0a1c */
[----:B------:R-:W-:Y:S01]  /*34d0*/  IABS R59, R44 ;  /* 0x0000002c003b7213 */ /* 0x000fe20000000000 */
[C---:B------:R-:W-:Y:S01]  /*34e0*/  IMAD R53, R0.reuse, R26, R53 ;  /* 0x0000001a00357224 */ /* 0x040fe200078e0235 */
[----:B------:R-:W-:Y:S01]  /*34f0*/  IABS R57, R42 ;  /* 0x0000002a00397213 */ /* 0x000fe20000000000 */
[C---:B------:R-:W-:Y:S01]  /*3500*/  IMAD R55, R0.reuse, R28, R55 ;  /* 0x0000001c00377224 */ /* 0x040fe200078e0237 */
[----:B------:R-:W-:Y:S01]  /*3510*/  IABS R63, R32 ;  /* 0x00000020003f7213 */ /* 0x000fe20000000000 */
[--C-:B------:R-:W-:Y:S01]  /*3520*/  @!P2 IMAD.IADD R49, R49, 0x1, -R0.reuse ;  /* 0x000000013131a824 */ /* 0x100fe200078e0a00 */
[C---:B------:R-:W-:Y:S01]  /*3530*/  ISETP.GT.U32.AND P2, PT, R0.reuse, R53, PT ;  /* 0x000000350000720c */ /* 0x040fe20003f44070 */
[----:B------:R-:W-:Y:S01]  /*3540*/  @!P4 IMAD.IADD R51, R51, 0x1, -R0 ;  /* 0x000000013333c824 */ /* 0x000fe200078e0a00 */
[----:B------:R-:W-:Y:S01]  /*3550*/  ISETP.GT.U32.AND P4, PT, R0, R55, PT ;  /* 0x000000370000720c */ /* 0x000fe20003f84070 */
[----:B------:R-:W-:Y:S01]  /*3560*/  IMAD.HI.U32 R30, R20, R57, RZ ;  /* 0x00000039141e7227 */ /* 0x000fe200078e00ff */
[----:B------:R-:W-:-:S03]  /*3570*/  LOP3.LUT R28, R21, 0x7e, RZ, 0xfc, !PT ;  /* 0x0000007e151c7812 */ /* 0x000fc600078efcff */
[----:B------:R-:W-:Y:S01]  /*3580*/  IMAD.HI.U32 R24, R20, R59, RZ ;  /* 0x0000003b14187227 */ /* 0x000fe200078e00ff */
[----:B------:R-:W-:-:S03]  /*3590*/  IABS R67, R28 ;  /* 0x0000001c00437213 */ /* 0x000fc60000000000 */
[----:B------:R-:W-:Y:S02]  /*35a0*/  IMAD.MOV R30, RZ, RZ, -R30 ;  /* 0x000000ffff1e7224 */ /* 0x000fe400078e0a1e */
[----:B------:R-:W-:Y:S02]  /*35b0*/  IMAD.MOV R24, RZ, RZ, -R24 ;  /* 0x000000ffff187224 */ /* 0x000fe400078e0a18 */
[----:B------:R-:W-:Y:S01]  /*35c0*/  @!P1 IMAD.MOV R33, RZ, RZ, -R33 ;  /* 0x000000ffff219224 */ /* 0x000fe200078e0a21 */
[C---:B------:R-:W-:Y:S01]  /*35d0*/  ISETP.GT.U32.AND P1, PT, R0.reuse, R43, PT ;  /* 0x0000002b0000720c */ /* 0x040fe20003f24070 */
[C---:B------:R-:W-:Y:S01]  /*35e0*/  IMAD R57, R0.reuse, R30, R57 ;  /* 0x0000001e00397224 */ /* 0x040fe200078e0239 */
[----:B------:R-:W-:Y:S01]  /*35f0*/  LOP3.LUT R30, R21, 0x78, RZ, 0xfc, !PT ;  /* 0x00000078151e7812 */ /* 0x000fe200078efcff */
[C---:B------:R-:W-:Y:S02]  /*3600*/  IMAD R59, R0.reuse, R24, R59 ;  /* 0x00000018003b7224 */ /* 0x040fe400078e023b */
[--C-:B------:R-:W-:Y:S01]  /*3610*/  @!P2 IMAD.IADD R53, R53, 0x1, -R0.reuse ;  /* 0x000000013535a824 */ /* 0x100fe200078e0a00 */
[C---:B------:R-:W-:Y:S01]  /*3620*/  ISETP.GT.U32.AND P2, PT, R0.reuse, R57, PT ;  /* 0x000000390000720c */ /* 0x040fe20003f44070 */
[----:B------:R-:W-:Y:S01]  /*3630*/  @!P4 IMAD.IADD R55, R55, 0x1, -R0 ;  /* 0x000000013737c824 */ /* 0x000fe200078e0a00 */
[----:B------:R-:W-:Y:S01]  /*3640*/  ISETP.GT.U32.AND P4, PT, R0, R59, PT ;  /* 0x0000003b0000720c */ /* 0x000fe20003f84070 */
[----:B------:R-:W-:Y:S01]  /*3650*/  IMAD.HI.U32 R24, R20, R63, RZ ;  /* 0x0000003f14187227 */ /* 0x000fe200078e00ff */
[----:B------:R-:W-:-:S03]  /*3660*/  IABS R61, R30 ;  /* 0x0000001e003d7213 */ /* 0x000fc60000000000 */
[----:B------:R-:W-:Y:S01]  /*3670*/  @!P1 IMAD.IADD R43, R43, 0x1, -R0 ;  /* 0x000000012b2b9824 */ /* 0x000fe200078e0a00 */
[----:B------:R-:W-:Y:S01]  /*3680*/  ISETP.GE.AND P1, PT, R46, RZ, PT ;  /* 0x000000ff2e00720c */ /* 0x000fe20003f26270 */
[----:B------:R-:W-:Y:S01]  /*3690*/  @!P5 IMAD.MOV R41, RZ, RZ, -R41 ;  /* 0x000000ffff29d224 */ /* 0x000fe200078e0a29 */
[----:B------:R-:W-:Y:S01]  /*36a0*/  LOP3.LUT R46, R21, 0x7c, RZ, 0xfc, !PT ;  /* 0x0000007c152e7812 */ /* 0x000fe200078efcff */
[----:B------:R-:W-:-:S03]  /*36b0*/  IMAD.HI.U32 R21, R20, R61, RZ ;  /* 0x0000003d14157227 */ /* 0x000fc600078e00ff */
[----:B------:R-:W-:Y:S01]  /*36c0*/  IABS R65, R46 ;  /* 0x0000002e00417213 */ /* 0x000fe20000000000 */
[--C-:B------:R-:W-:Y:S01]  /*36d0*/  @!P2 IMAD.IADD R57, R57, 0x1, -R0.reuse ;  /* 0x000000013939a824 */ /* 0x100fe200078e0a00 */
[----:B------:R-:W-:Y:S01]  /*36e0*/  ISETP.GE.AND P2, PT, R34, RZ, PT ;  /* 0x000000ff2200720c */ /* 0x000fe20003f46270 */
[----:B------:R-:W-:Y:S01]  /*36f0*/  @!P4 IMAD.IADD R59, R59, 0x1, -R0 ;  /* 0x000000013b3bc824 */ /* 0x000fe200078e0a00 */
[C---:B------:R-:W-:Y:S01]  /*3700*/  ISETP.GT.U32.AND P4, PT, R0.reuse, R51, PT ;  /* 0x000000330000720c */ /* 0x040fe20003f84070 */
[----:B------:R-:W-:Y:S01]  /*3710*/  IMAD.MOV R21, RZ, RZ, -R21 ;  /* 0x000000ffff157224 */ /* 0x000fe200078e0a15 */
[C---:B------:R-:W-:Y:S01]  /*3720*/  ISETP.GT.U32.AND P5, PT, R0.reuse, R57, PT ;  /* 0x000000390000720c */ /* 0x040fe20003fa4070 */
[----:B------:R-:W-:Y:S02]  /*3730*/  IMAD.MOV R24, RZ, RZ, -R24 ;  /* 0x000000ffff187224 */ /* 0x000fe400078e0a18 */
[C---:B------:R-:W-:Y:S02]  /*3740*/  IMAD R21, R0.reuse, R21, R61 ;  /* 0x0000001500157224 */ /* 0x040fe400078e023d */
[----:B------:R-:W-:Y:S01]  /*3750*/  @!P0 IMAD.MOV R43, RZ, RZ, -R43 ;  /* 0x000000ffff2b8224 */ /* 0x000fe200078e0a2b */
[C---:B------:R-:W-:Y:S01]  /*3760*/  ISETP.GT.U32.AND P0, PT, R0.reuse, R53, PT ;  /* 0x000000350000720c */ /* 0x040fe20003f04070 */
[----:B------:R-:W-:Y:S01]  /*3770*/  @!P1 IMAD.MOV R45, RZ, RZ, -R45 ;  /* 0x000000ffff2d9224 */ /* 0x000fe200078e0a2d */
[----:B------:R-:W-:Y:S01]  /*3780*/  ISETP.GT.U32.AND P1, PT, R0, R55, PT ;  /* 0x000000370000720c */ /* 0x000fe20003f24070 */
[----:B------:R-:W-:-:S04]  /*3790*/  IMAD.HI.U32 R26, R20, R65, RZ ;  /* 0x00000041141a7227 */ /* 0x000fc800078e00ff */
[----:B------:R-:W-:Y:S02]  /*37a0*/  IMAD R61, R0, R24, R63 ;  /* 0x00000018003d7224 */ /* 0x000fe400078e023f */
[----:B------:R-:W-:Y:S01]  /*37b0*/  IMAD.HI.U32 R20, R20, R67, RZ ;  /* 0x0000004314147227 */ /* 0x000fe200078e00ff */
[----:B------:R-:W1:Y:S03]  /*37c0*/  LDS R24, [UR9] ;  /* 0x00000009ff187984 */ /* 0x000e660008000800 */
[----:B------:R-:W-:Y:S01]  /*37d0*/  @!P6 IMAD.MOV R47, RZ, RZ, -R47 ;  /* 0x000000ffff2fe224 */ /* 0x000fe200078e0a2f */
[C---:B------:R-:W-:Y:S01]  /*37e0*/  ISETP.GT.U32.AND P6, PT, R0.reuse, R59, PT ;  /* 0x0000003b0000720c */ /* 0x040fe20003fc4070 */
[----:B------:R-:W-:Y:S01]  /*37f0*/  @!P2 IMAD.MOV R49, RZ, RZ, -R49 ;  /* 0x000000ffff31a224 */ /* 0x000fe200078e0a31 */
[----:B------:R-:W-:Y:S01]  /*3800*/  ISETP.GT.U32.AND P2, PT, R0, R21, PT ;  /* 0x000000150000720c */ /* 0x000fe20003f44070 */
[----:B------:R-:W-:-:S02]  /*3810*/  IMAD.MOV R26, RZ, RZ, -R26 ;  /* 0x000000ffff1a7224 */ /* 0x000fc400078e0a1a */
[----:B------:R-:W-:Y:S01]  /*3820*/  @!P4 IMAD.IADD R51, R51, 0x1, -R0 ;  /* 0x000000013333c824 */ /* 0x000fe200078e0a00 */
[C---:B------:R-:W-:Y:S01]  /*3830*/  ISETP.GT.U32.AND P4, PT, R0.reuse, R61, PT ;  /* 0x0000003d0000720c */ /* 0x040fe20003f84070 */
[----:B------:R-:W-:Y:S02]  /*3840*/  IMAD.MOV R20, RZ, RZ, -R20 ;  /* 0x000000ffff147224 */ /* 0x000fe400078e0a14 */
[----:B------:R-:W-:Y:S02]  /*3850*/  IMAD R63, R0, R26, R65 ;  /* 0x0000001a003f7224 */ /* 0x000fe400078e0241 */
[--C-:B------:R-:W-:Y:S01]  /*3860*/  @!P5 IMAD.IADD R57, R57, 0x1, -R0.reuse ;  /* 0x000000013939d824 */ /* 0x100fe200078e0a00 */
[----:B------:R-:W-:Y:S01]  /*3870*/  ISETP.GE.AND P5, PT, R36, RZ, PT ;  /* 0x000000ff2400720c */ /* 0x000fe20003fa6270 */
[C---:B------:R-:W-:Y:S02]  /*3880*/  IMAD R65, R0.reuse, R20, R67 ;  /* 0x0000001400417224 */ /* 0x040fe400078e0243 */
[--C-:B------:R-:W-:Y:S01]  /*3890*/  @!P0 IMAD.IADD R53, R53, 0x1, -R0.reuse ;  /* 0x0000000135358824 */ /* 0x100fe200078e0a00 */
[C---:B------:R-:W-:Y:S01]  /*38a0*/  ISETP.GT.U32.AND P0, PT, R0.reuse, R63, PT ;  /* 0x0000003f0000720c */ /* 0x040fe20003f04070 */
[--C-:B------:R-:W-:Y:S01]  /*38b0*/  @!P1 IMAD.IADD R55, R55, 0x1, -R0.reuse ;  /* 0x0000000137379824 */ /* 0x100fe200078e0a00 */
[----:B------:R-:W-:Y:S01]  /*38c0*/  ISETP.GT.U32.AND P1, PT, R0, R65, PT ;  /* 0x000000410000720c */ /* 0x000fe20003f24070 */
[--C-:B------:R-:W-:Y:S01]  /*38d0*/  @!P6 IMAD.IADD R59, R59, 0x1, -R0.reuse ;  /* 0x000000013b3be824 */ /* 0x100fe200078e0a00 */
[----:B------:R-:W-:Y:S01]  /*38e0*/  ISETP.GE.AND P6, PT, R38, RZ, PT ;  /* 0x000000ff2600720c */ /* 0x000fe20003fc6270 */
[--C-:B------:R-:W-:Y:S01]  /*38f0*/  @!P2 IMAD.IADD R21, R21, 0x1, -R0.reuse ;  /* 0x000000011515a824 */ /* 0x100fe200078e0a00 */
[----:B------:R-:W-:Y:S01]  /*3900*/  ISETP.GE.AND P2, PT, R40, RZ, PT ;  /* 0x000000ff2800720c */ /* 0x000fe20003f46270 */
[----:B------:R-:W-:Y:S01]  /*3910*/  @!P4 IMAD.IADD R61, R61, 0x1, -R0 ;  /* 0x000000013d3dc824 */ /* 0x000fe200078e0a00 */
[----:B------:R-:W-:Y:S01]  /*3920*/  ISETP.GE.AND P4, PT, R42, RZ, PT ;  /* 0x000000ff2a00720c */ /* 0x000fe20003f86270 */
[----:B------:R-:W-:-:S02]  /*3930*/  @!P5 IMAD.MOV R51, RZ, RZ, -R51 ;  /* 0x000000ffff33d224 */ /* 0x000fc400078e0a33 */
[----:B------:R-:W-:Y:S01]  /*3940*/  IMAD.MOV.U32 R104, RZ, RZ, R53 ;  /* 0x000000ffff687224 */ /* 0x000fe200078e0035 */
[----:B------:R-:W-:Y:S01]  /*3950*/  ISETP.GT.U32.AND P5, PT, R0, R61, PT ;  /* 0x0000003d0000720c */ /* 0x000fe20003fa4070 */
[--C-:B------:R-:W-:Y:S01]  /*3960*/  @!P0 IMAD.IADD R63, R63, 0x1, -R0.reuse ;  /* 0x000000013f3f8824 */ /* 0x100fe200078e0a00 */
[----:B------:R-:W-:Y:S01]  /*3970*/  ISETP.GE.AND P0, PT, R44, RZ, PT ;  /* 0x000000ff2c00720c */ /* 0x000fe20003f06270 */
[----:B------:R-:W-:Y:S01]  /*3980*/  @!P1 IMAD.IADD R65, R65, 0x1, -R0 ;  /* 0x0000000141419824 */ /* 0x000fe200078e0a00 */
[C---:B------:R-:W-:Y:S01]  /*3990*/  ISETP.GT.U32.AND P1, PT, R0.reuse, R21, PT ;  /* 0x000000150000720c */ /* 0x040fe20003f24070 */
[----:B------:R-:W-:Y:S01]  /*39a0*/  @!P6 IMAD.MOV R104, RZ, RZ, -R104 ;  /* 0x000000ffff68e224 */ /* 0x000fe200078e0a68 */
[----:B------:R-:W2:Y:S01]  /*39b0*/  LDC.64 R52, c[0x0][0x3a8] ;  /* 0x0000ea00ff347b82 */ /* 0x000ea20000000a00 */
[----:B------:R-:W-:Y:S01]  /*39c0*/  @!P2 IMAD.MOV R55, RZ, RZ, -R55 ;  /* 0x000000ffff37a224 */ /* 0x000fe200078e0a37 */
[C---:B------:R-:W-:Y:S01]  /*39d0*/  ISETP.GT.U32.AND P2, PT, R0.reuse, R63, PT ;  /* 0x0000003f0000720c */ /* 0x040fe20003f44070 */
[----:B------:R-:W-:Y:S01]  /*39e0*/  @!P4 IMAD.MOV R57, RZ, RZ, -R57 ;  /* 0x000000ffff39c224 */ /* 0x000fe200078e0a39 */
[----:B------:R-:W-:Y:S01]  /*39f0*/  ISETP.GT.U32.AND P6, PT, R0, R65, PT ;  /* 0x000000410000720c */ /* 0x000fe20003fc4070 */
[----:B------:R-:W-:Y:S01]  /*3a00*/  IMAD.SHL.U32 R20, R203, 0x200000, RZ ;  /* 0x00200000cb147824 */ /* 0x000fe200078e00ff */
[----:B------:R-:W-:Y:S01]  /*3a10*/  ISETP.GE.AND P4, PT, R30, RZ, PT ;  /* 0x000000ff1e00720c */ /* 0x000fe20003f86270 */
[--C-:B------:R-:W-:Y:S01]  /*3a20*/  @!P5 IMAD.IADD R61, R61, 0x1, -R0.reuse ;  /* 0x000000013d3dd824 */ /* 0x100fe200078e0a00 */
[----:B------:R-:W-:Y:S01]  /*3a30*/  ISETP.GE.AND P5, PT, R48, RZ, PT ;  /* 0x000000ff3000720c */ /* 0x000fe20003fa6270 */
[----:B------:R-:W-:Y:S01]  /*3a40*/  @!P0 IMAD.MOV R59, RZ, RZ, -R59 ;  /* 0x000000ffff3b8224 */ /* 0x000fe200078e0a3b */
[----:B-1----:R-:W-:Y:S01]  /*3a50*/  R2UR UR8, R24 ;  /* 0x00000000180872ca */ /* 0x002fe200000e0000 */
[--C-:B------:R-:W-:Y:S01]  /*3a60*/  @!P1 IMAD.IADD R21, R21, 0x1, -R0.reuse ;  /* 0x0000000115159824 */ /* 0x100fe200078e0a00 */
[----:B------:R-:W-:Y:S01]  /*3a70*/  ISETP.GE.AND P1, PT, R46, RZ, PT ;  /* 0x000000ff2e00720c */ /* 0x000fe20003f26270 */
[----:B------:R-:W-:Y:S01]  /*3a80*/  VIADD R24, R10, 0xffffffe0 ;  /* 0xffffffe00a187836 */ /* 0x000fe20000000000 */
[----:B------:R-:W-:Y:S01]  /*3a90*/  BAR.SYNC.DEFER_BLOCKING 0x0 ;  /* 0x0000000000007b1d */ /* 0x000fe20000010000 */
[--C-:B------:R-:W-:Y:S01]  /*3aa0*/  @!P2 IMAD.IADD R63, R63, 0x1, -R0.reuse ;  /* 0x000000013f3fa824 */ /* 0x100fe200078e0a00 */
[----:B------:R-:W-:Y:S01]  /*3ab0*/  ISETP.GE.AND P2, PT, R28, RZ, PT ;  /* 0x000000ff1c00720c */ /* 0x000fe20003f46270 */
[----:B------:R-:W-:Y:S01]  /*3ac0*/  @!P6 IMAD.IADD R65, R65, 0x1, -R0 ;  /* 0x000000014141e824 */ /* 0x000fe200078e0a00 */
[----:B------:R-:W-:Y:S01]  /*3ad0*/  ISETP.GE.AND P0, PT, R32, RZ, PT ;  /* 0x000000ff2000720c */ /* 0x000fe20003f06270 */
[----:B------:R-:W-:Y:S01]  /*3ae0*/  VIADD R0, R10, 0xffffffff ;  /* 0xffffffff0a007836 */ /* 0x000fe20000000000 */
[----:B------:R-:W-:Y:S01]  /*3af0*/  LOP3.LUT R20, R20, 0x600000, RZ, 0xc0, !PT ;  /* 0x0060000014147812 */ /* 0x000fe200078ec0ff */
[----:B------:R-:W-:Y:S01]  /*3b00*/  @!P4 IMAD.MOV R21, RZ, RZ, -R21 ;  /* 0x000000ffff15c224 */ /* 0x000fe200078e0a15 */
[----:B------:R-:W-:Y:S01]  /*3b10*/  ISETP.GE.U32.AND P4, PT, R24, 0x7fffffa1, PT ;  /* 0x7fffffa11800780c */ /* 0x000fe20003f86070 */
[----:B------:R-:W-:Y:S01]  /*3b20*/  @!P5 IMAD.MOV R2, RZ, RZ, -R2 ;  /* 0x000000ffff02d224 */ /* 0x000fe200078e0a02 */
[----:B------:R-:W-:Y:S01]  /*3b30*/  ISETP.GE.U32.AND P5, PT, R0, 0x7fffffc0, PT ;  /* 0x7fffffc00000780c */ /* 0x000fe20003fa6070 */
[----:B------:R-:W-:Y:S01]  /*3b40*/  @!P1 IMAD.MOV R63, RZ, RZ, -R63 ;  /* 0x000000ffff3f9224 */ /* 0x000fe200078e0a3f */
[----:B------:R-:W-:Y:S01]  /*3b50*/  SEL R0, RZ, 0x1, P4 ;  /* 0x00000001ff007807 */ /* 0x000fe20002000000 */
[----:B------:R-:W-:Y:S01]  /*3b60*/  IMAD R8, R8, 0x1000, R3 ;  /* 0x0000100008087824 */ /* 0x000fe200078e0203 */
[----:B------:R-:W-:Y:S01]  /*3b70*/  R2UR UR10, R20 ;  /* 0x00000000140a72ca */ /* 0x000fe200000e0000 */
[----:B------:R-:W-:Y:S01]  /*3b80*/  @!P2 IMAD.MOV R65, RZ, RZ, -R65 ;  /* 0x000000ffff41a224 */ /* 0x000fe200078e0a41 */
[----:B------:R-:W-:Y:S01]  /*3b90*/  ISETP.NE.AND P2, PT, R22, RZ, PT ;  /* 0x000000ff1600720c */ /* 0x000fe20003f45270 */
[----:B------:R-:W-:Y:S01]  /*3ba0*/  IMAD.IADD R0, R0, 0x1, R15 ;  /* 0x0000000100007824 */ /* 0x000fe200078e020f */
[----:B------:R-:W-:Y:S01]  /*3bb0*/  ISETP.NE.AND P1, PT, R23, RZ, PT ;  /* 0x000000ff1700720c */ /* 0x000fe20003f25270 */
[----:B------:R-:W-:Y:S01]  /*3bc0*/  VIADD R20, R10, 0xfffffff0 ;  /* 0xfffffff00a147836 */ /* 0x000fe20000000000 */
[----:B------:R-:W-:Y:S01]  /*3bd0*/  LOP3.LUT R23, RZ, R23, RZ, 0x33, !PT ;  /* 0x00000017ff177212 */ /* 0x000fe200078e33ff */
[----:B------:R-:W-:Y:S01]  /*3be0*/  @!P0 IMAD.MOV R61, RZ, RZ, -R61 ;  /* 0x000000ffff3d8224 */ /* 0x000fe200078e0a3d */
[----:B------:R-:W-:-:S02]  /*3bf0*/  LOP3.LUT R0, R0, 0x3, RZ, 0xc0, !PT ;  /* 0x0000000300007812 */ /* 0x000fc400078ec0ff */
[----:B------:R-:W-:Y:S01]  /*3c00*/  ISETP.GE.U32.AND P6, PT, R20, 0x7fffffb1, PT ;  /* 0x7fffffb11400780c */ /* 0x000fe20003fc6070 */
[----:B------:R-:W-:Y:S01]  /*3c10*/  VIADD R20, R10, 0xfffffffe ;  /* 0xfffffffe0a147836 */ /* 0x000fe20000000000 */
[----:B------:R-:W-:Y:S02]  /*3c20*/  IADD3 R0, PT, PT, R0, R12, R7 ;  /* 0x0000000c00007210 */ /* 0x000fe40007ffe007 */
[C---:B------:R-:W-:Y:S02]  /*3c30*/  SEL R112, R23.reuse, R37, !P1 ;  /* 0x0000002517707207 */ /* 0x040fe40004800000 */
[----:B------:R-:W-:Y:S02]  /*3c40*/  LOP3.LUT R5, R0, 0xf, RZ, 0xc0, !PT ;  /* 0x0000000f00057812 */ /* 0x000fe400078ec0ff */
[----:B------:R-:W-:Y:S02]  /*3c50*/  ISETP.GE.U32.AND P0, PT, R20, 0x7fffffbf, PT ;  /* 0x7fffffbf1400780c */ /* 0x000fe40003f06070 */
[C---:B------:R-:W-:Y:S01]  /*3c60*/  SEL R141, R23.reuse, R141, !P1 ;  /* 0x0000008d178d7207 */ /* 0x040fe20004800000 */
[----:B------:R-:W-:Y:S01]  /*3c70*/  IMAD R4, R4, 0x10, R5 ;  /* 0x0000001004047824 */ /* 0x000fe200078e0205 */
[----:B------:R-:W-:-:S02]  /*3c80*/  SEL R146, R23, R146, !P1 ;  /* 0x0000009217927207 */ /* 0x000fc40004800000 */
[C---:B------:R-:W-:Y:S02]  /*3c90*/  SEL R147, R23.reuse, R147, !P1 ;  /* 0x0000009317937207 */ /* 0x040fe40004800000 */
[C---:B------:R-:W-:Y:S02]  /*3ca0*/  SEL R149, R23.reuse, R149, !P1 ;  /* 0x0000009517957207 */ /* 0x040fe40004800000 */
[C---:B------:R-:W-:Y:S02]  /*3cb0*/  SEL R150, R23.reuse, R150, !P1 ;  /* 0x0000009617967207 */ /* 0x040fe40004800000 */
[C---:B------:R-:W-:Y:S02]  /*3cc0*/  SEL R151, R23.reuse, R151, !P1 ;  /* 0x0000009717977207 */ /* 0x040fe40004800000 */
[C---:B------:R-:W-:Y:S02]  /*3cd0*/  SEL R152, R23.reuse, R152, !P1 ;  /* 0x0000009817987207 */ /* 0x040fe40004800000 */
        /* <DEDUP_REMOVED lines=55> */
[----:B------:R-:W-:Y:S02]  /*4050*/  SEL R37, R23, R65, !P1 ;  /* 0x0000004117257207 */ /* 0x000fe40004800000 */
[----:B------:R-:W-:Y:S01]  /*4060*/  @!P2 LOP3.LUT R2, RZ, R22, RZ, 0x33, !PT ;  /* 0x00000016ff02a212 */ /* 0x000fe200078e33ff */
[----:B--2-4-:R-:W-:Y:S06]  /*4070*/  BRA.U UP0, `(.L_x_5) ;  /* 0x0000000100187547 */ /* 0x014fec000b800000 */
[----:B------:R-:W-:Y:S01]  /*4080*/  ELECT P1, URZ, PT ;  /* 0x0000000000ff782f */ /* 0x000fe20003820000 */
[----:B------:R-:W-:Y:S01]  /*4090*/  IMAD.MOV.U32 R0, RZ, RZ, 0x1 ;  /* 0x00000001ff007424 */ /* 0x000fe200078e00ff */
[----:B------:R-:W-:Y:S01]  /*40a0*/  UMOV UR5, 0x40 ;  /* 0x0000004000057882 */ /* 0x000fe20000000000 */
[----:B------:R-:W-:Y:S01]  /*40b0*/  UVIRTCOUNT.DEALLOC.SMPOOL 0x80 ;  /* 0x000000800000784c */ /* 0x000fe20000000000 */
[----:B------:R-:W-:-:S09]  /*40c0*/  ULEA UR5, UR4, UR5, 0x18 ;  /* 0x0000000504057291 */ /* 0x000fd2000f8ec0ff */
[----:B------:R1:W-:Y:S03]  /*40d0*/  @P1 STS.U8 [UR5], R0 ;  /* 0x00000000ff001988 */ /* 0x0003e60008000005 */
.L_x_5:
[----:B------:R-:W-:Y:S01]  /*40e0*/  UIADD3 UR10, UPT, UPT, UR8, UR10, URZ ;  /* 0x0000000a080a7290 */ /* 0x000fe2000fffe0ff */
[----:B------:R-:W-:Y:S01]  /*40f0*/  IMAD R3, R2, R11, RZ ;  /* 0x0000000b02037224 */ /* 0x000fe200078e02ff */
[----:B------:R-:W-:Y:S01]  /*4100*/  VOTEU.ALL UP1, P3 ;  /* 0x0000000000ff7886 */ /* 0x000fe20001820000 */
[----:B------:R-:W-:Y:S01]  /*4110*/  UIADD3 UR11, UPT, UPT, UR9, 0x8000, URZ ;  /* 0x00008000090b7890 */ /* 0x000fe2000fffe0ff */
[----:B------:R-:W-:Y:S01]  /*4120*/  LOP3.LUT R5, R4, 0xff, RZ, 0xc0, !PT ;  /* 0x000000ff04057812 */ /* 0x000fe200078ec0ff */
[----:B------:R-:W-:Y:S01]  /*4130*/  VOTEU.ALL UP2, P3 ;  /* 0x0000000000ff7886 */ /* 0x000fe20001840000 */
[----:B------:R-:W-:Y:S01]  /*4140*/  IMAD.SHL.U32 R36, R3, 0x2, RZ ;  /* 0x0000000203247824 */ /* 0x000fe200078e00ff */
[----:B------:R-:W-:-:S04]  /*4150*/  @!UP1 UIADD3 UR4, UPT, UPT, -UR6, 0x100000, URZ ;  /* 0x0010000006049890 */ /* 0x000fc8000fffe1ff */
[----:B------:R-:W-:Y:S02]  /*4160*/  @!UP1 USHF.L.U32 UR5, UR4, 0xb, URZ ;  /* 0x0000000b04059899 */ /* 0x000fe400080006ff */
[----:B------:R-:W-:Y:S01]  /*4170*/  @!UP1 USHF.L.U32 UR4, UR4, 0x1, URZ ;  /* 0x0000000104049899 */ /* 0x000fe200080006ff */
[----:B------:R-:W-:Y:S01]  /*4180*/  IMAD R23, R52, 0x1e, RZ ;  /* 0x0000001e34177824 */ /* 0x000fe200078e02ff */
[----:B------:R-:W-:Y:S01]  /*4190*/  STTM.x128 tmem[UR10], RZ ;  /* 0x000000ff000079ed */ /* 0x000fe200083c000a */
[----:B------:R-:W2:Y:S02]  /*41a0*/  FENCE.VIEW.ASYNC.T ;  /* 0x00000000000073c6 */ /* 0x000ea40000000200 */
[----:B--2---:R-:W-:Y:S01]  /*41b0*/  BAR.SYNC.DEFER_BLOCKING 0x0 ;  /* 0x0000000000007b1d */ /* 0x004fe20000010000 */
[----:B------:R-:W-:Y:S01]  /*41c0*/  IMAD.IADD R8, R8, 0x1, R5 ;  /* 0x0000000108087824 */ /* 0x000fe200078e0205 */
[----:B------:R-:W-:Y:S01]  /*41d0*/  IADD3 R50, P1, PT, R36, UR12, RZ ;  /* 0x0000000c24327c10 */ /* 0x000fe2000ff3e0ff */
[C---:B-1----:R-:W-:Y:S01]  /*41e0*/  IMAD.SHL.U32 R0, R52.reuse, 0x2, RZ ;  /* 0x0000000234007824 */ /* 0x042fe200078e00ff */
[----:B------:R-:W-:Y:S01]  /*41f0*/  PRMT R201, RZ, 0x7610, R201 ;  /* 0x00007610ffc97816 */ /* 0x000fe200000000c9 */
[----:B------:R-:W-:Y:S01]  /*4200*/  IMAD R5, R52, 0xf, RZ ;  /* 0x0000000f34057824 */ /* 0x000fe200078e02ff */
[----:B------:R-:W-:-:S02]  /*4210*/  LEA.HI.X.SX32 R51, R3, UR13, 0x1, P1 ;  /* 0x0000000d03337c11 */ /* 0x000fc400088f0eff */
[----:B------:R-:W-:Y:S01]  /*4220*/  LOP3.LUT R11, R8, 0xffff, RZ, 0xc0, !PT ;  /* 0x0000ffff080b7812 */ /* 0x000fe200078ec0ff */
[----:B------:R-:W1:Y:S02]  /*4230*/  FENCE.VIEW.ASYNC.S ;  /* 0x00000000000073c6 */ /* 0x000e640000000000 */
[----:B-1----:R1:W2:Y:S02]  /*4240*/  @!UP2 SYNCS.EXCH.64 URZ, [UR11], UR4 ;  /* 0x000000040bffa5b2 */ /* 0x0022a40008000100 */
[----:B--2---:R-:W-:Y:S01]  /*4250*/  BAR.SYNC.DEFER_BLOCKING 0x0 ;  /* 0x0000000000007b1d */ /* 0x004fe20000010000 */
[-C--:B------:R-:W-:Y:S01]  /*4260*/  IADD3 R8, P1, PT, R23, R50.reuse, RZ ;  /* 0x0000003217087210 */ /* 0x080fe20007f3e0ff */
[----:B------:R-:W-:Y:S01]  /*4270*/  VIADD R2, R10, 0xfffffffd ;  /* 0xfffffffd0a027836 */ /* 0x000fe20000000000 */
[----:B------:R-:W-:Y:S02]  /*4280*/  IADD3 R4, P2, PT, R0, R50, RZ ;  /* 0x0000003200047210 */ /* 0x000fe40007f5e0ff */
[----:B------:R-:W-:-:S02]  /*4290*/  LEA.HI.X.SX32 R9, R5, R51, 0x1, P1 ;  /* 0x0000003305097211 */ /* 0x000fc400008f0eff */
[----:B------:R-:W-:Y:S02]  /*42a0*/  PRMT R206, RZ, 0x7610, R206 ;  /* 0x00007610ffce7816 */ /* 0x000fe400000000ce */
[C---:B------:R-:W-:Y:S02]  /*42b0*/  LEA.HI.X.SX32 R5, R52.reuse, R51, 0x1, P2 ;  /* 0x0000003334057211 */ /* 0x040fe400010f0eff */
[----:B------:R-:W-:Y:S02]  /*42c0*/  SHF.R.U32.HI R6, RZ, 0xe, R11 ;  /* 0x0000000eff067819 */ /* 0x000fe4000001160b */
[----:B------:R-:W-:Y:S01]  /*42d0*/  PRMT R191, RZ, 0x7610, R191 ;  /* 0x00007610ffbf7816 */ /* 0x000fe200000000bf */
[----:B------:R-:W-:Y:S01]  /*42e0*/  IMAD R25, R52, 0x22, RZ ;  /* 0x0000002234197824 */ /* 0x000fe200078e02ff */
[----:B------:R-:W-:Y:S01]  /*42f0*/  ISETP.GE.U32.AND P1, PT, R2, 0x7fffffbe, PT ;  /* 0x7fffffbe0200780c */ /* 0x000fe20003f26070 */
[----:B------:R-:W-:Y:S01]  /*4300*/  VIADD R2, R10, 0xfffffffb ;  /* 0xfffffffb0a027836 */ /* 0x000fe20000000000 */
[----:B------:R-:W-:Y:S01]  /*4310*/  LOP3.LUT P2, RZ, R6, 0x1, RZ, 0xc0, !PT ;  /* 0x0000000106ff7812 */ /* 0x000fe2000784c0ff */
[C---:B------:R-:W-:Y:S01]  /*4320*/  IMAD R13, R52.reuse, 0x11, RZ ;  /* 0x00000011340d7824 */ /* 0x040fe200078e02ff */
[----:B------:R-:W-:Y:S01]  /*4330*/  PRMT R205, RZ, 0x7610, R205 ;  /* 0x00007610ffcd7816 */ /* 0x000fe200000000cd */
[----:B------:R-:W-:-:S02]  /*4340*/  IMAD R39, R52, 0x24, RZ ;  /* 0x0000002434277824 */ /* 0x000fc400078e02ff */
[C---:B------:R-:W-:Y:S02]  /*4350*/  IMAD R45, R52.reuse, 0x12, RZ ;  /* 0x00000012342d7824 */ /* 0x040fe400078e02ff */
[C---:B------:R-:W-:Y:S01]  /*4360*/  IMAD.SHL.U32 R218, R52.reuse, 0x4, RZ ;  /* 0x0000000434da7824 */ /* 0x040fe200078e00ff */
[----:B0-----:R-:W5:Y:S01]  /*4370*/  @!P0 LDG.E.U16 R206, desc[UR22][R4.64] ;  /* 0x0000001604ce8981 */ /* 0x001f62000c1e1500 */
[CC--:B------:R-:W-:Y:S01]  /*4380*/  LEA R6, P0, R52.reuse, R50.reuse, 0x2 ;  /* 0x0000003234067211 */ /* 0x0c0fe200078010ff */
[----:B------:R-:W-:Y:S01]  /*4390*/  IMAD R29, R52, 0x26, RZ ;  /* 0x00000026341d7824 */ /* 0x000fe200078e02ff */
[----:B------:R-:W-:Y:S01]  /*43a0*/  PRMT R12, RZ, 0x7610, R12 ;  /* 0x00007610ff0c7816 */ /* 0x000fe2000000000c */
[----:B------:R-:W5:Y:S01]  /*43b0*/  @!P5 LDG.E.U16 R201, desc[UR22][R50.64] ;  /* 0x0000001632c9d981 */ /* 0x000f62000c1e1500 */
[----:B------:R-:W-:Y:S02]  /*43c0*/  IADD3 R14, P5, PT, R25, R50, RZ ;  /* 0x00000032190e7210 */ /* 0x000fe40007fbe0ff */
[----:B------:R-:W-:Y:S01]  /*43d0*/  PRMT R197, RZ, 0x7610, R197 ;  /* 0x00007610ffc57816 */ /* 0x000fe200000000c5 */
[----:B------:R0:W5:Y:S01]  /*43e0*/  @!P6 LDG.E.U16 R191, desc[UR22][R8.64] ;  /* 0x0000001608bfe981 */ /* 0x000162000c1e1500 */
[----:B------:R-:W-:-:S02]  /*43f0*/  LEA.HI.X.SX32 R7, R0, R51, 0x1, P0 ;  /* 0x0000003300077211 */ /* 0x000fc400000f0eff */
[----:B------:R-:W-:Y:S01]  /*4400*/  PRMT R190, RZ, 0x7610, R190 ;  /* 0x00007610ffbe7816 */ /* 0x000fe200000000be */
[----:B------:R-:W-:Y:S01]  /*4410*/  IMAD R27, R52, 0x28, RZ ;  /* 0x00000028341b7824 */ /* 0x000fe200078e02ff */
[----:B------:R-:W-:Y:S01]  /*4420*/  ISETP.GE.U32.AND P6, PT, R2, 0x7fffffbc, PT ;  /* 0x7fffffbc0200780c */ /* 0x000fe20003fc6070 */
[----:B------:R2:W5:Y:S01]  /*4430*/  @!P1 LDG.E.U16 R205, desc[UR22][R6.64] ;  /* 0x0000001606cd9981 */ /* 0x000562000c1e1500 */
[----:B------:R-:W-:Y:S01]  /*4440*/  SHF.R.U32.HI R2, RZ, 0xd, R11 ;  /* 0x0000000dff027819 */ /* 0x000fe2000001160b */
[C---:B------:R-:W-:Y:S01]  /*4450*/  IMAD R222, R52.reuse, 0xa, RZ ;  /* 0x0000000a34de7824 */ /* 0x040fe200078e02ff */
[----:B------:R-:W-:Y:S02]  /*4460*/  LEA.HI.X.SX32 R15, R13, R51, 0x1, P5 ;  /* 0x000000330d0f7211 */ /* 0x000fe400028f0eff */
[----:B------:R-:W-:Y:S01]  /*4470*/  PRMT R195, RZ, 0x7610, R195 ;  /* 0x00007610ffc37816 */ /* 0x000fe200000000c3 */
[----:B------:R-:W-:Y:S01]  /*4480*/  IMAD R43, R52, 0x2a, RZ ;  /* 0x0000002a342b7824 */ /* 0x000fe200078e02ff */
[----:B------:R-:W-:-:S02]  /*4490*/  LOP3.LUT P5, RZ, R2, 0x1, RZ, 0xc0, !PT ;  /* 0x0000000102ff7812 */ /* 0x000fc400078ac0ff */
[----:B------:R-:W-:Y:S01]  /*44a0*/  PRMT R189, RZ, 0x7610, R189 ;  /* 0x00007610ffbd7816 */ /* 0x000fe200000000bd */
[C---:B------:R-:W-:Y:S01]  /*44b0*/  IMAD R67, R52.reuse, 0x2c, RZ ;  /* 0x0000002c34437824 */ /* 0x040fe200078e02ff */
[----:B0-----:R-:W-:Y:S01]  /*44c0*/  IADD3 R8, P1, PT, R39, R50, RZ ;  /* 0x0000003227087210 */ /* 0x001fe20007f3e0ff */
[C---:B------:R-:W-:Y:S01]  /*44d0*/  IMAD R221, R52.reuse, 0x5, RZ ;  /* 0x0000000534dd7824 */ /* 0x040fe200078e02ff */
[----:B------:R-:W-:Y:S01]  /*44e0*/  SHF.R.U32.HI R13, RZ, 0xc, R11 ;  /* 0x0000000cff0d7819 */ /* 0x000fe2000001160b */
[C---:B------:R-:W-:Y:S01]  /*44f0*/  IMAD R47, R52.reuse, 0x16, RZ ;  /* 0x00000016342f7824 */ /* 0x040fe200078e02ff */
[----:B------:R-:W-:Y:S02]  /*4500*/  LEA.HI.X.SX32 R9, R45, R51, 0x1, P1 ;  /* 0x000000332d097211 */ /* 0x000fe400008f0eff */
[----:B------:R-:W-:Y:S01]  /*4510*/  PRMT R200, RZ, 0x7610, R200 ;  /* 0x00007610ffc87816 */ /* 0x000fe200000000c8 */
[----:B------:R-:W-:Y:S01]  /*4520*/  IMAD R41, R52, 0x2e, RZ ;  /* 0x0000002e34297824 */ /* 0x000fe200078e02ff */
[----:B------:R-:W-:-:S02]  /*4530*/  LOP3.LUT P1, RZ, R13, 0x1, RZ, 0xc0, !PT ;  /* 0x000000010dff7812 */ /* 0x000fc4000782c0ff */
[----:B------:R-:W-:Y:S01]  /*4540*/  PRMT R63, RZ, 0x7610, R63 ;  /* 0x00007610ff3f7816 */ /* 0x000fe2000000003f */
[----:B------:R-:W-:Y:S01]  /*4550*/  IMAD R19, R52, 0x18, RZ ;  /* 0x0000001834137824 */ /* 0x000fe200078e02ff */
[----:B------:R-:W-:Y:S01]  /*4560*/  PRMT R13, RZ, 0x7610, R13 ;  /* 0x00007610ff0d7816 */ /* 0x000fe2000000000d */
[----:B------:R-:W-:Y:S01]  /*4570*/  VIADD R2, R10, 0xfffffff5 ;  /* 0xfffffff50a027836 */ /* 0x000fe20000000000 */
[C---:B------:R-:W-:Y:S01]  /*4580*/  LEA R4, P0, R52.reuse, R50, 0x3 ;  /* 0x0000003234047211 */ /* 0x040fe200078018ff */
[C---:B--2---:R-:W-:Y:S01]  /*4590*/  IMAD R7, R52.reuse, 0x13, RZ ;  /* 0x0000001334077824 */ /* 0x044fe200078e02ff */
[----:B------:R0:W5:Y:S01]  /*45a0*/  @P2 LDG.E.U16 R12, desc[UR22][R14.64] ;  /* 0x000000160e0c2981 */ /* 0x000162000c1e1500 */
[----:B------:R-:W-:Y:S01]  /*45b0*/  SHF.R.U32.HI R18, RZ, 0x8, R11 ;  /* 0x00000008ff127819 */ /* 0x000fe2000001160b */
[----:B------:R-:W-:Y:S01]  /*45c0*/  IMAD R219, R52, 0xc, RZ ;  /* 0x0000000c34db7824 */ /* 0x000fe200078e02ff */
[----:B------:R-:W-:Y:S01]  /*45d0*/  LEA.HI.X.SX32 R5, R218, R51, 0x1, P0 ;  /* 0x00000033da057211 */ /* 0x000fe200000f0eff */
[----:B------:R-:W5:Y:S01]  /*45e0*/  @P5 LDG.E.U16 R13, desc[UR22][R8.64] ;  /* 0x00000016080d5981 */ /* 0x000f62000c1e1500 */
[----:B------:R-:W-:-:S02]  /*45f0*/  ISETP.GE.U32.AND P0, PT, R2, 0x7fffffb6, PT ;  /* 0x7fffffb60200780c */ /* 0x000fc40003f06070 */
[----:B------:R-:W-:Y:S01]  /*4600*/  PRMT R192, RZ, 0x7610, R192 ;  /* 0x00007610ffc07816 */ /* 0x000fe200000000c0 */
[----:B------:R2:W5:Y:S01]  /*4610*/  @!P6 LDG.E.U16 R197, desc[UR22][R4.64] ;  /* 0x0000001604c5e981 */ /* 0x000562000c1e1500 */
[-C--:B------:R-:W-:Y:S01]  /*4620*/  IADD3 R6, P5, PT, R29, R50.reuse, RZ ;  /* 0x000000321d067210 */ /* 0x080fe20007fbe0ff */
[C---:B------:R-:W-:Y:S01]  /*4630*/  IMAD R31, R52.reuse, 0x30, RZ ;  /* 0x00000030341f7824 */ /* 0x040fe200078e02ff */
[--C-:B------:R-:W-:Y:S01]  /*4640*/  SHF.R.U32.HI R2, RZ, 0xb, R11.reuse ;  /* 0x0000000bff027819 */ /* 0x100fe2000001160b */
[C---:B0-----:R-:W-:Y:S01]  /*4650*/  IMAD R15, R52.reuse, 0x14, RZ ;  /* 0x00000014340f7824 */ /* 0x041fe200078e02ff */
[----:B------:R-:W-:Y:S02]  /*4660*/  LEA.HI.X.SX32 R7, R7, R51, 0x1, P5 ;  /* 0x0000003307077211 */ /* 0x000fe400028f0eff */
[----:B------:R-:W-:Y:S01]  /*4670*/  PRMT R188, RZ, 0x7610, R188 ;  /* 0x00007610ffbc7816 */ /* 0x000fe200000000bc */
[----:B------:R-:W-:Y:S01]  /*4680*/  IMAD R33, R52, 0x32, RZ ;  /* 0x0000003234217824 */ /* 0x000fe200078e02ff */
[----:B------:R-:W-:Y:S01]  /*4690*/  LOP3.LUT P2, RZ, R2, 0x1, RZ, 0xc0, !PT ;  /* 0x0000000102ff7812 */ /* 0x000fe2000784c0ff */
[----:B------:R0:W5:Y:S01]  /*46a0*/  @P1 LDG.E.U16 R190, desc[UR22][R6.64] ;  /* 0x0000001606be1981 */ /* 0x000162000c1e1500 */
[----:B------:R-:W-:Y:S01]  /*46b0*/  SHF.R.U32.HI R2, RZ, 0xf, R11 ;  /* 0x0000000fff027819 */ /* 0x000fe2000001160b */
[C---:B------:R-:W-:Y:S01]  /*46c0*/  IMAD R224, R52.reuse, 0x6, RZ ;  /* 0x0000000634e07824 */ /* 0x040fe200078e02ff */
[-C--:B--2---:R-:W-:Y:S01]  /*46d0*/  IADD3 R4, P5, PT, R15, R50.reuse, RZ ;  /* 0x000000320f047210 */ /* 0x084fe20007fbe0ff */
[----:B------:R-:W-:Y:S01]  /*46e0*/  IMAD R215, R52, 0x3, RZ ;  /* 0x0000000334d77824 */ /* 0x000fe200078e02ff */
[----:B------:R-:W-:-:S02]  /*46f0*/  IADD3 R8, P6, PT, R27, R50, RZ ;  /* 0x000000321b087210 */ /* 0x000fc40007fde0ff */
[----:B------:R-:W-:Y:S01]  /*4700*/  PRMT R199, RZ, 0x7610, R199 ;  /* 0x00007610ffc77816 */ /* 0x000fe200000000c7 */
[----:B------:R-:W-:Y:S01]  /*4710*/  IMAD R35, R52, 0x36, RZ ;  /* 0x0000003634237824 */ /* 0x000fe200078e02ff */
[----:B------:R-:W-:Y:S02]  /*4720*/  LOP3.LUT P1, RZ, R2, 0x1, RZ, 0xc0, !PT ;  /* 0x0000000102ff7812 */ /* 0x000fe4000782c0ff */
[----:B------:R-:W-:Y:S01]  /*4730*/  PRMT R208, RZ, 0x7610, R208 ;  /* 0x00007610ffd07816 */ /* 0x000fe200000000d0 */
[C---:B------:R-:W-:Y:S01]  /*4740*/  IMAD R65, R52.reuse, 0x34, RZ ;  /* 0x0000003434417824 */ /* 0x040fe200078e02ff */
[----:B------:R-:W-:Y:S01]  /*4750*/  SHF.R.U32.HI R2, RZ, 0xa, R11 ;  /* 0x0000000aff027819 */ /* 0x000fe2000001160b */
[----:B------:R-:W-:Y:S01]  /*4760*/  IMAD R21, R52, 0x1b, RZ ;  /* 0x0000001b34157824 */ /* 0x000fe200078e02ff */
[-C--:B------:R-:W-:Y:S02]  /*4770*/  LEA.HI.X.SX32 R5, R222, R51.reuse, 0x1, P5 ;  /* 0x00000033de057211 */ /* 0x080fe400028f0eff */
[----:B------:R-:W-:Y:S01]  /*4780*/  PRMT R62, RZ, 0x7610, R62 ;  /* 0x00007610ff3e7816 */ /* 0x000fe2000000003e */
[----:B------:R-:W-:Y:S01]  /*4790*/  IMAD R216, R52, 0xe, RZ ;  /* 0x0000000e34d87824 */ /* 0x000fe200078e02ff */
[----:B------:R-:W-:Y:S01]  /*47a0*/  LEA.HI.X.SX32 R9, R15, R51, 0x1, P6 ;  /* 0x000000330f097211 */ /* 0x000fe200030f0eff */
[----:B------:R2:W5:Y:S01]  /*47b0*/  @!P0 LDG.E.U16 R195, desc[UR22][R4.64] ;  /* 0x0000001604c38981 */ /* 0x000562000c1e1500 */
[----:B------:R-:W-:-:S02]  /*47c0*/  PRMT R14, RZ, 0x7610, R14 ;  /* 0x00007610ff0e7816 */ /* 0x000fc4000000000e */
[----:B------:R-:W-:Y:S01]  /*47d0*/  PRMT R57, RZ, 0x7610, R57 ;  /* 0x00007610ff397816 */ /* 0x000fe20000000039 */
[----:B------:R-:W-:Y:S01]  /*47e0*/  IMAD R49, R52, 0x1c, RZ ;  /* 0x0000001c34317824 */ /* 0x000fe200078e02ff */
[----:B------:R-:W-:Y:S01]  /*47f0*/  LOP3.LUT P6, RZ, R2, 0x1, RZ, 0xc0, !PT ;  /* 0x0000000102ff7812 */ /* 0x000fe200078cc0ff */
[----:B------:R-:W-:Y:S01]  /*4800*/  VIADD R2, R10, 0xfffffffa ;  /* 0xfffffffa0a027836 */ /* 0x000fe20000000000 */
[----:B------:R3:W5:Y:S01]  /*4810*/  @P2 LDG.E.U16 R14, desc[UR22][R8.64] ;  /* 0x00000016080e2981 */ /* 0x000762000c1e1500 */
[C---:B0-----:R-:W-:Y:S01]  /*4820*/  IMAD.SHL.U32 R7, R52.reuse, 0x10, RZ ;  /* 0x0000001034077824 */ /* 0x041fe200078e00ff */
[CC--:B------:R-:W-:Y:S01]  /*4830*/  LEA R6, P0, R52.reuse, R50.reuse, 0x5 ;  /* 0x0000003234067211 */ /* 0x0c0fe200078028ff */
[C---:B------:R-:W-:Y:S01]  /*4840*/  IMAD R15, R52.reuse, 0x15, RZ ;  /* 0x00000015340f7824 */ /* 0x040fe200078e02ff */
[----:B------:R-:W-:Y:S01]  /*4850*/  IADD3 R16, P5, PT, R43, R50, RZ ;  /* 0x000000322b107210 */ /* 0x000fe20007fbe0ff */
[----:B------:R-:W-:Y:S01]  /*4860*/  IMAD R225, R52, 0x7, RZ ;  /* 0x0000000734e17824 */ /* 0x000fe200078e02ff */
[----:B------:R-:W-:-:S02]  /*4870*/  ISETP.GE.U32.AND P2, PT, R2, 0x7fffffbb, PT ;  /* 0x7fffffbb0200780c */ /* 0x000fc40003f46070 */
[----:B------:R-:W-:Y:S01]  /*4880*/  PRMT R204, RZ, 0x7610, R204 ;  /* 0x00007610ffcc7816 */ /* 0x000fe200000000cc */
[C---:B------:R-:W-:Y:S01]  /*4890*/  IMAD R61, R52.reuse, 0x38, RZ ;  /* 0x00000038343d7824 */ /* 0x040fe200078e02ff */
[----:B------:R-:W-:Y:S02]  /*48a0*/  SHF.R.U32.HI R2, RZ, 0x9, R11 ;  /* 0x00000009ff027819 */ /* 0x000fe4000001160b */
[----:B------:R-:W-:Y:S01]  /*48b0*/  PRMT R194, RZ, 0x7610, R194 ;  /* 0x00007610ffc27816 */ /* 0x000fe200000000c2 */
[C---:B------:R-:W-:Y:S01]  /*48c0*/  IMAD R59, R52.reuse, 0x3a, RZ ;  /* 0x0000003a343b7824 */ /* 0x040fe200078e02ff */
[-C--:B------:R-:W-:Y:S02]  /*48d0*/  LEA.HI.X.SX32 R7, R7, R51.reuse, 0x1, P0 ;  /* 0x0000003307077211 */ /* 0x080fe400000f0eff */
[----:B------:R-:W-:Y:S01]  /*48e0*/  PRMT R55, RZ, 0x7610, R55 ;  /* 0x00007610ff377816 */ /* 0x000fe20000000037 */
[----:B------:R-:W-:Y:S01]  /*48f0*/  IMAD R223, R52, 0x9, RZ ;  /* 0x0000000934df7824 */ /* 0x000fe200078e02ff */
[----:B------:R-:W-:Y:S01]  /*4900*/  LEA.HI.X.SX32 R17, R15, R51, 0x1, P5 ;  /* 0x000000330f117211 */ /* 0x000fe200028f0eff */
[----:B------:R0:W5:Y:S01]  /*4910*/  @P1 LDG.E.U16 R189, desc[UR22][R6.64] ;  /* 0x0000001606bd1981 */ /* 0x000162000c1e1500 */
[----:B------:R-:W-:-:S02]  /*4920*/  LOP3.LUT P5, RZ, R2, 0x1, RZ, 0xc0, !PT ;  /* 0x0000000102ff7812 */ /* 0x000fc400078ac0ff */
[----:B------:R-:W-:Y:S01]  /*4930*/  PRMT R196, RZ, 0x7610, R196 ;  /* 0x00007610ffc47816 */ /* 0x000fe200000000c4 */
[----:B------:R-:W-:Y:S01]  /*4940*/  IMAD R220, R52, 0xb, RZ ;  /* 0x0000000b34dc7824 */ /* 0x000fe200078e02ff */
[-C--:B--2---:R-:W-:Y:S01]  /*4950*/  IADD3 R4, P0, PT, R222, R50.reuse, RZ ;  /* 0x00000032de047210 */ /* 0x084fe20007f1e0ff */
[C---:B------:R-:W-:Y:S01]  /*4960*/  VIADD R2, R10.reuse, 0xfffffff3 ;  /* 0xfffffff30a027836 */ /* 0x040fe20000000000 */
[----:B---3--:R-:W-:Y:S02]  /*4970*/  IADD3 R8, P1, PT, R67, R50, RZ ;  /* 0x0000003243087210 */ /* 0x008fe40007f3e0ff */
[----:B------:R-:W-:Y:S01]  /*4980*/  PRMT R198, RZ, 0x7610, R198 ;  /* 0x00007610ffc67816 */ /* 0x000fe200000000c6 */
[C---:B------:R-:W-:Y:S01]  /*4990*/  VIADD R24, R10.reuse, 0xffffffd6 ;  /* 0xffffffd60a187836 */ /* 0x040fe20000000000 */
[----:B------:R-:W-:Y:S01]  /*49a0*/  PRMT R15, RZ, 0x7610, R15 ;  /* 0x00007610ff0f7816 */ /* 0x000fe2000000000f */
[----:B------:R-:W-:Y:S01]  /*49b0*/  VIADD R26, R10, 0xffffffd2 ;  /* 0xffffffd20a1a7836 */ /* 0x000fe20000000000 */
[-C--:B------:R-:W-:Y:S01]  /*49c0*/  LEA.HI.X.SX32 R5, R221, R51.reuse, 0x1, P0 ;  /* 0x00000033dd057211 */ /* 0x080fe200000f0eff */
[C---:B------:R-:W-:Y:S01]  /*49d0*/  IMAD R93, R52.reuse, 0x42, RZ ;  /* 0x00000042345d7824 */ /* 0x040fe200078e02ff */
[----:B------:R-:W-:Y:S01]  /*49e0*/  LEA.HI.X.SX32 R9, R47, R51, 0x1, P1 ;  /* 0x000000332f097211 */ /* 0x000fe200008f0eff */
[----:B------:R-:W-:Y:S01]  /*49f0*/  IMAD R81, R52, 0x21, RZ ;  /* 0x0000002134517824 */ /* 0x000fe200078e02ff */
[----:B------:R-:W-:Y:S01]  /*4a00*/  ISETP.GE.U32.AND P0, PT, R2, 0x7fffffb4, PT ;  /* 0x7fffffb40200780c */ /* 0x000fe20003f06070 */
[----:B------:R2:W5:Y:S01]  /*4a10*/  @P6 LDG.E.U16 R15, desc[UR22][R16.64] ;  /* 0x00000016100f6981 */ /* 0x000562000c1e1500 */
[----:B------:R-:W-:Y:S01]  /*4a20*/  LOP3.LUT P1, RZ, R18, 0x1, RZ, 0xc0, !PT ;  /* 0x0000000112ff7812 */ /* 0x000fe2000782c0ff */
[C---:B0-----:R-:W-:Y:S01]  /*4a30*/  IMAD R7, R52.reuse, 0x17, RZ ;  /* 0x0000001734077824 */ /* 0x041fe200078e02ff */
[--C-:B------:R-:W-:Y:S01]  /*4a40*/  SHF.R.U32.HI R20, RZ, 0x5, R11.reuse ;  /* 0x00000005ff147819 */ /* 0x100fe2000001160b */
[----:B------:R0:W5:Y:S01]  /*4a50*/  @!P2 LDG.E.U16 R200, desc[UR22][R4.64] ;  /* 0x0000001604c8a981 */ /* 0x000162000c1e1500 */
[----:B------:R-:W-:Y:S01]  /*4a60*/  SHF.R.U32.HI R18, RZ, 0x7, R11 ;  /* 0x00000007ff127819 */ /* 0x000fe2000001160b */
[----:B------:R-:W-:-:S02]  /*4a70*/  IMAD R89, R52, 0x44, RZ ;  /* 0x0000004434597824 */ /* 0x000fc400078e02ff */
[C---:B------:R-:W-:Y:S01]  /*4a80*/  IMAD R91, R52.reuse, 0x46, RZ ;  /* 0x00000046345b7824 */ /* 0x040fe200078e02ff */
[----:B------:R3:W5:Y:S01]  /*4a90*/  @P5 LDG.E.U16 R63, desc[UR22][R8.64] ;  /* 0x00000016083f5981 */ /* 0x000762000c1e1500 */
[-C--:B--2---:R-:W-:Y:S01]  /*4aa0*/  IADD3 R16, P2, PT, R41, R50.reuse, RZ ;  /* 0x0000003229107210 */ /* 0x084fe20007f5e0ff */
[C---:B------:R-:W-:Y:S01]  /*4ab0*/  IMAD R83, R52.reuse, 0x23, RZ ;  /* 0x0000002334537824 */ /* 0x040fe200078e02ff */
[----:B------:R-:W-:Y:S01]  /*4ac0*/  IADD3 R6, P5, PT, R19, R50, RZ ;  /* 0x0000003213067210 */ /* 0x000fe20007fbe0ff */
[C---:B------:R-:W-:Y:S01]  /*4ad0*/  IMAD R169, R52.reuse, 0x48, RZ ;  /* 0x0000004834a97824 */ /* 0x040fe200078e02ff */
[----:B------:R-:W-:Y:S01]  /*4ae0*/  SHF.R.U32.HI R2, RZ, 0x6, R11 ;  /* 0x00000006ff027819 */ /* 0x000fe2000001160b */
[C---:B------:R-:W-:Y:S01]  /*4af0*/  IMAD R171, R52.reuse, 0x4a, RZ ;  /* 0x0000004a34ab7824 */ /* 0x040fe200078e02ff */
[-C--:B------:R-:W-:Y:S01]  /*4b00*/  LEA.HI.X.SX32 R17, R7, R51.reuse, 0x1, P2 ;  /* 0x0000003307117211 */ /* 0x080fe200010f0eff */
[C---:B------:R-:W-:Y:S01]  /*4b10*/  IMAD R85, R52.reuse, 0x25, RZ ;  /* 0x0000002534557824 */ /* 0x040fe200078e02ff */
[----:B------:R-:W-:Y:S01]  /*4b20*/  LEA.HI.X.SX32 R7, R219, R51, 0x1, P5 ;  /* 0x00000033db077211 */ /* 0x000fe200028f0eff */
[----:B------:R-:W-:Y:S01]  /*4b30*/  IMAD R173, R52, 0x4c, RZ ;  /* 0x0000004c34ad7824 */ /* 0x000fe200078e02ff */
[----:B------:R-:W-:Y:S01]  /*4b40*/  LOP3.LUT P5, RZ, R18, 0x1, RZ, 0xc0, !PT ;  /* 0x0000000112ff7812 */ /* 0x000fe200078ac0ff */
[----:B------:R2:W5:Y:S01]  /*4b50*/  @P1 LDG.E.U16 R188, desc[UR22][R16.64] ;  /* 0x0000001610bc1981 */ /* 0x000562000c1e1500 */
[----:B------:R-:W-:Y:S01]  /*4b60*/  LOP3.LUT P2, RZ, R2, 0x1, RZ, 0xc0, !PT ;  /* 0x0000000102ff7812 */ /* 0x000fe2000784c0ff */
[----:B0-----:R-:W-:-:S02]  /*4b70*/  IMAD R5, R52, 0x19, RZ ;  /* 0x0000001934057824 */ /* 0x001fc400078e02ff */
[----:B------:R-:W-:Y:S01]  /*4b80*/  IMAD R175, R52, 0x4e, RZ ;  /* 0x0000004e34af7824 */ /* 0x000fe200078e02ff */
[----:B------:R0:W5:Y:S01]  /*4b90*/  @!P0 LDG.E.U16 R192, desc[UR22][R6.64] ;  /* 0x0000001606c08981 */ /* 0x000162000c1e1500 */
[-C--:B---3--:R-:W-:Y:S01]  /*4ba0*/  IADD3 R8, P0, PT, R31, R50.reuse, RZ ;  /* 0x000000321f087210 */ /* 0x088fe20007f1e0ff */
[C---:B------:R-:W-:Y:S01]  /*4bb0*/  VIADD R4, R10.reuse, 0xfffffff9 ;  /* 0xfffffff90a047836 */ /* 0x040fe20000000000 */
[-C--:B------:R-:W-:Y:S01]  /*4bc0*/  IADD3 R18, P1, PT, R33, R50.reuse, RZ ;  /* 0x0000003221127210 */ /* 0x080fe20007f3e0ff */
[----:B------:R-:W-:Y:S01]  /*4bd0*/  VIADD R2, R10, 0xfffffffc ;  /* 0xfffffffc0a027836 */ /* 0x000fe20000000000 */
[----:B--2---:R-:W-:Y:S01]  /*4be0*/  PRMT R16, RZ, 0x7610, R16 ;  /* 0x00007610ff107816 */ /* 0x004fe20000000010 */
[C---:B------:R-:W-:Y:S01]  /*4bf0*/  IMAD R87, R52.reuse, 0x27, RZ ;  /* 0x0000002734577824 */ /* 0x040fe200078e02ff */
[-C--:B------:R-:W-:Y:S01]  /*4c00*/  LEA.HI.X.SX32 R9, R19, R51.reuse, 0x1, P0 ;  /* 0x0000003313097211 */ /* 0x080fe200000f0eff */
[C---:B------:R-:W-:Y:S01]  /*4c10*/  IMAD R177, R52.reuse, 0x50, RZ ;  /* 0x0000005034b17824 */ /* 0x040fe200078e02ff */
[----:B------:R-:W-:Y:S01]  /*4c20*/  PRMT R17, RZ, 0x7610, R17 ;  /* 0x00007610ff117816 */ /* 0x000fe20000000011 */
[----:B------:R-:W-:Y:S01]  /*4c30*/  IMAD R217, R52, 0xd, RZ ;  /* 0x0000000d34d97824 */ /* 0x000fe200078e02ff */
[----:B------:R-:W-:Y:S01]  /*4c40*/  LEA.HI.X.SX32 R19, R5, R51, 0x1, P1 ;  /* 0x0000003305137211 */ /* 0x000fe200008f0eff */
[----:B------:R-:W5:Y:S01]  /*4c50*/  @P5 LDG.E.U16 R16, desc[UR22][R8.64] ;  /* 0x0000001608105981 */ /* 0x000f62000c1e1500 */
[----:B------:R-:W-:Y:S01]  /*4c60*/  ISETP.GE.U32.AND P1, PT, R4, 0x7fffffba, PT ;  /* 0x7fffffba0400780c */ /* 0x000fe20003f26070 */
[----:B------:R-:W-:Y:S01]  /*4c70*/  IMAD.SHL.U32 R226, R52, 0x8, RZ ;  /* 0x0000000834e27824 */ /* 0x000fe200078e00ff */
[----:B------:R-:W-:Y:S01]  /*4c80*/  ISETP.GE.U32.AND P0, PT, R2, 0x7fffffbd, PT ;  /* 0x7fffffbd0200780c */ /* 0x000fe20003f06070 */
[----:B------:R2:W5:Y:S01]  /*4c90*/  @P2 LDG.E.U16 R17, desc[UR22][R18.64] ;  /* 0x0000001612112981 */ /* 0x000562000c1e1500 */
[-C--:B0-----:R-:W-:Y:S01]  /*4ca0*/  IADD3 R6, P5, PT, R219, R50.reuse, RZ ;  /* 0x00000032db067210 */ /* 0x081fe20007fbe0ff */
[----:B-1----:R-:W0:Y:S01]  /*4cb0*/  LDCU UR4, c[0x0][0x3b0] ;  /* 0x00007600ff0477ac */ /* 0x002e220008000800 */
[----:B------:R-:W-:-:S02]  /*4cc0*/  IADD3 R4, P2, PT, R224, R50, RZ ;  /* 0x00000032e0047210 */ /* 0x000fc40007f5e0ff */
[----:B------:R-:W-:Y:S02]  /*4cd0*/  SHF.R.U32.HI R2, RZ, 0x4, R11 ;  /* 0x00000004ff027819 */ /* 0x000fe4000001160b */
[-C--:B------:R-:W-:Y:S02]  /*4ce0*/  LEA.HI.X.SX32 R7, R224, R51.reuse, 0x1, P5 ;  /* 0x00000033e0077211 */ /* 0x080fe400028f0eff */
[-C--:B------:R-:W-:Y:S02]  /*4cf0*/  LEA.HI.X.SX32 R5, R215, R51.reuse, 0x1, P2 ;  /* 0x00000033d7057211 */ /* 0x080fe400010f0eff */
[----:B------:R-:W-:Y:S01]  /*4d00*/  LOP3.LUT P2, RZ, R2, 0x1, RZ, 0xc0, !PT ;  /* 0x0000000102ff7812 */ /* 0x000fe2000784c0ff */
[----:B------:R1:W5:Y:S01]  /*4d10*/  @!P1 LDG.E.U16 R199, desc[UR22][R6.64] ;  /* 0x0000001606c79981 */ /* 0x000362000c1e1500 */
[----:B------:R-:W-:Y:S01]  /*4d20*/  LOP3.LUT P5, RZ, R20, 0x1, RZ, 0xc0, !PT ;  /* 0x0000000114ff7812 */ /* 0x000fe200078ac0ff */
[----:B--2---:R-:W-:Y:S01]  /*4d30*/  IMAD R19, R52, 0x1a, RZ ;  /* 0x0000001a34137824 */ /* 0x004fe200078e02ff */
[-C--:B------:R-:W-:Y:S01]  /*4d40*/  IADD3 R20, P1, PT, R35, R50.reuse, RZ ;  /* 0x0000003223147210 */ /* 0x080fe20007f3e0ff */
[----:B------:R2:W5:Y:S01]  /*4d50*/  @!P0 LDG.E.U16 R208, desc[UR22][R4.64] ;  /* 0x0000001604d08981 */ /* 0x000562000c1e1500 */
[C---:B------:R-:W-:Y:S01]  /*4d60*/  VIADD R2, R10.reuse, 0xfffffff8 ;  /* 0xfffffff80a027836 */ /* 0x040fe20000000000 */
[----:B------:R-:W-:Y:S01]  /*4d70*/  IADD3 R8, P0, PT, R65, R50, RZ ;  /* 0x0000003241087210 */ /* 0x000fe20007f1e0ff */
[----:B------:R-:W-:Y:S01]  /*4d80*/  VIADD R18, R10, 0xfffffff1 ;  /* 0xfffffff10a127836 */ /* 0x000fe20000000000 */
[----:B------:R-:W-:-:S02]  /*4d90*/  LEA.HI.X.SX32 R21, R21, R51, 0x1, P1 ;  /* 0x0000003315157211 */ /* 0x000fc400008f0eff */
[----:B------:R-:W-:Y:S02]  /*4da0*/  LEA.HI.X.SX32 R9, R19, R51, 0x1, P0 ;  /* 0x0000003313097211 */ /* 0x000fe400000f0eff */
[----:B------:R-:W-:Y:S01]  /*4db0*/  ISETP.GE.U32.AND P0, PT, R2, 0x7fffffb9, PT ;  /* 0x7fffffb90200780c */ /* 0x000fe20003f06070 */
[----:B------:R-:W5:Y:S01]  /*4dc0*/  @P2 LDG.E.U16 R62, desc[UR22][R20.64] ;  /* 0x00000016143e2981 */ /* 0x000f62000c1e1500 */
[----:B------:R-:W-:Y:S02]  /*4dd0*/  ISETP.GE.U32.AND P1, PT, R18, 0x7fffffb2, PT ;  /* 0x7fffffb21200780c */ /* 0x000fe40003f26070 */
[-C--:B-1----:R-:W-:Y:S01]  /*4de0*/  IADD3 R6, P2, PT, R216, R50.reuse, RZ ;  /* 0x00000032d8067210 */ /* 0x082fe20007f5e0ff */
[----:B------:R1:W5:Y:S01]  /*4df0*/  @P5 LDG.E.U16 R57, desc[UR22][R8.64] ;  /* 0x0000001608395981 */ /* 0x000362000c1e1500 */
[----:B--2---:R-:W-:Y:S02]  /*4e00*/  IADD3 R4, P5, PT, R49, R50, RZ ;  /* 0x0000003231047210 */ /* 0x004fe40007fbe0ff */
[----:B------:R-:W-:-:S02]  /*4e10*/  SHF.R.U32.HI R2, RZ, 0x2, R11 ;  /* 0x00000002ff027819 */ /* 0x000fc4000001160b */
[-C--:B------:R-:W-:Y:S02]  /*4e20*/  LEA.HI.X.SX32 R7, R225, R51.reuse, 0x1, P2 ;  /* 0x00000033e1077211 */ /* 0x080fe400010f0eff */
[----:B------:R-:W-:Y:S02]  /*4e30*/  LEA.HI.X.SX32 R5, R216, R51, 0x1, P5 ;  /* 0x00000033d8057211 */ /* 0x000fe400028f0eff */
[----:B------:R-:W-:Y:S01]  /*4e40*/  LOP3.LUT P2, RZ, R2, 0x1, RZ, 0xc0, !PT ;  /* 0x0000000102ff7812 */ /* 0x000fe2000784c0ff */
[----:B------:R-:W5:Y:S01]  /*4e50*/  @!P0 LDG.E.U16 R204, desc[UR22][R6.64] ;  /* 0x0000001606cc8981 */ /* 0x000f62000c1e1500 */
[-C--:B-1----:R-:W-:Y:S01]  /*4e60*/  IADD3 R8, P0, PT, R61, R50.reuse, RZ ;  /* 0x000000323d087210 */ /* 0x082fe20007f1e0ff */
[----:B------:R-:W-:Y:S02]  /*4e70*/  VIADD R2, R10, 0xfffffff6 ;  /* 0xfffffff60a027836 */ /* 0x000fe40000000000 */
[----:B------:R1:W5:Y:S01]  /*4e80*/  @!P1 LDG.E.U16 R194, desc[UR22][R4.64] ;  /* 0x0000001604c29981 */ /* 0x000362000c1e1500 */
[----:B------:R-:W-:Y:S01]  /*4e90*/  IMAD R21, R52, 0x1d, RZ ;  /* 0x0000001d34157824 */ /* 0x000fe200078e02ff */
[----:B------:R-:W-:-:S02]  /*4ea0*/  IADD3 R20, P1, PT, R59, R50, RZ ;  /* 0x000000323b147210 */ /* 0x000fc40007f3e0ff */
[----:B------:R-:W-:Y:S02]  /*4eb0*/  SHF.R.U32.HI R18, RZ, 0x3, R11 ;  /* 0x00000003ff127819 */ /* 0x000fe4000001160b */
[-C--:B------:R-:W-:Y:S02]  /*4ec0*/  LEA.HI.X.SX32 R9, R49, R51.reuse, 0x1, P0 ;  /* 0x0000003331097211 */ /* 0x080fe400000f0eff */
[----:B------:R-:W-:Y:S01]  /*4ed0*/  ISETP.GE.U32.AND P0, PT, R2, 0x7fffffb7, PT ;  /* 0x7fffffb70200780c */ /* 0x000fe20003f06070 */
[----:B------:R-:W-:Y:S01]  /*4ee0*/  VIADD R2, R10, 0xfffffff4 ;  /* 0xfffffff40a027836 */ /* 0x000fe20000000000 */
[-C--:B------:R-:W-:Y:S02]  /*4ef0*/  LEA.HI.X.SX32 R21, R21, R51.reuse, 0x1, P1 ;  /* 0x0000003315157211 */ /* 0x080fe400008f0eff */
[----:B------:R-:W-:Y:S02]  /*4f00*/  LOP3.LUT P5, RZ, R18, 0x1, RZ, 0xc0, !PT ;  /* 0x0000000112ff7812 */ /* 0x000fe400078ac0ff */
[----:B------:R-:W-:Y:S01]  /*4f10*/  ISETP.GE.U32.AND P1, PT, R2, 0x7fffffb5, PT ;  /* 0x7fffffb50200780c */ /* 0x000fe20003f26070 */
[----:B------:R-:W5:Y:S01]  /*4f20*/  @P2 LDG.E.U16 R55, desc[UR22][R20.64] ;  /* 0x0000001614372981 */ /* 0x000f62000c1e1500 */
[----:B-1----:R-:W-:Y:S01]  /*4f30*/  IADD3 R4, P2, PT, R45, R50, RZ ;  /* 0x000000322d047210 */ /* 0x002fe20007f5e0ff */
[C---:B------:R-:W-:Y:S01]  /*4f40*/  VIADD R2, R10.reuse, 0xfffffff7 ;  /* 0xfffffff70a027836 */ /* 0x040fe20000000000 */
[----:B------:R-:W-:Y:S01]  /*4f50*/  PRMT R18, RZ, 0x7610, R18 ;  /* 0x00007610ff127816 */ /* 0x000fe20000000012 */
[----:B------:R-:W-:Y:S01]  /*4f60*/  VIADD R7, R10, 0xfffffff2 ;  /* 0xfffffff20a077836 */ /* 0x000fe20000000000 */
[----:B------:R-:W-:-:S02]  /*4f70*/  LEA.HI.X.SX32 R5, R223, R51, 0x1, P2 ;  /* 0x00000033df057211 */ /* 0x000fc400010f0eff */
[----:B------:R-:W-:Y:S01]  /*4f80*/  ISETP.GE.U32.AND P2, PT, R2, 0x7fffffb8, PT ;  /* 0x7fffffb80200780c */ /* 0x000fe20003f46070 */
[----:B------:R-:W-:Y:S01]  /*4f90*/  VIADD R2, R10, 0xffffffcc ;  /* 0xffffffcc0a027836 */ /* 0x000fe20000000000 */
[----:B------:R-:W-:Y:S01]  /*4fa0*/  IADD3 R6, P6, PT, R47, R50, RZ ;  /* 0x000000322f067210 */ /* 0x000fe20007fde0ff */
[----:B------:R1:W5:Y:S01]  /*4fb0*/  @P5 LDG.E.U16 R18, desc[UR22][R8.64] ;  /* 0x0000001608125981 */ /* 0x000362000c1e1500 */
[----:B------:R-:W-:Y:S02]  /*4fc0*/  ISETP.GE.U32.AND P5, PT, R7, 0x7fffffb3, PT ;  /* 0x7fffffb30700780c */ /* 0x000fe40003fa6070 */
[----:B------:R-:W-:Y:S01]  /*4fd0*/  LEA.HI.X.SX32 R7, R220, R51, 0x1, P6 ;  /* 0x00000033dc077211 */ /* 0x000fe200030f0eff */
[----:B------:R2:W5:Y:S01]  /*4fe0*/  @!P0 LDG.E.U16 R196, desc[UR22][R4.64] ;  /* 0x0000001604c48981 */ /* 0x000562000c1e1500 */
[----:B------:R-:W-:Y:S01]  /*4ff0*/  ISETP.GE.U32.AND P0, PT, R2, 0x7fffff8d, PT ;  /* 0x7fffff8d0200780c */ /* 0x000fe20003f06070 */
[C---:B------:R-:W-:Y:S02]  /*5000*/  VIADD R2, R10.reuse, 0xffffffcd ;  /* 0xffffffcd0a027836 */ /* 0x040fe40000000000 */
[----:B------:R3:W5:Y:S01]  /*5010*/  @!P1 LDG.E.U16 R198, desc[UR22][R6.64] ;  /* 0x0000001606c69981 */ /* 0x000762000c1e1500 */
[----:B-1----:R-:W-:-:S02]  /*5020*/  VIADD R8, R10, 0xffffffce ;  /* 0xffffffce0a087836 */ /* 0x002fc40000000000 */
[----:B------:R-:W-:Y:S01]  /*5030*/  ISETP.GE.U32.AND P1, PT, R2, 0x7fffff8e, PT ;  /* 0x7fffff8e0200780c */ /* 0x000fe20003f26070 */
[----:B------:R-:W-:Y:S01]  /*5040*/  VIADD R2, R10, 0xffffffcf ;  /* 0xffffffcf0a027836 */ /* 0x000fe20000000000 */
[----:B------:R-:W-:Y:S02]  /*5050*/  SEL R9, RZ, 0x1, P0 ;  /* 0x00000001ff097807 */ /* 0x000fe40000000000 */
[----:B------:R-:W-:Y:S01]  /*5060*/  ISETP.GE.U32.AND P0, PT, R8, 0x7fffff8f, PT ;  /* 0x7fffff8f0800780c */ /* 0x000fe20003f06070 */
[----:B------:R-:W-:Y:S01]  /*5070*/  VIADD R8, R10, 0xffffffc8 ;  /* 0xffffffc80a087836 */ /* 0x000fe20000000000 */
[----:B------:R-:W-:Y:S02]  /*5080*/  SEL R22, RZ, 0x1fffe, P1 ;  /* 0x0001fffeff167807 */ /* 0x000fe40000800000 */
[----:B------:R-:W-:Y:S01]  /*5090*/  ISETP.GE.U32.AND P1, PT, R2, 0x7fffff90, PT ;  /* 0x7fffff900200780c */ /* 0x000fe20003f26070 */
[C---:B------:R-:W-:Y:S01]  /*50a0*/  VIADD R2, R10.reuse, 0xffffffc9 ;  /* 0xffffffc90a027836 */ /* 0x040fe20000000000 */
[----:B------:R-:W-:Y:S01]  /*50b0*/  SEL R54, RZ, 0x4, P0 ;  /* 0x00000004ff367807 */ /* 0x000fe20000000000 */
[----:B--2---:R-:W-:Y:S01]  /*50c0*/  VIADD R5, R10, 0xffffffca ;  /* 0xffffffca0a057836 */ /* 0x004fe20000000000 */
[----:B------:R-:W-:Y:S01]  /*50d0*/  ISETP.GE.U32.AND P0, PT, R8, 0x7fffff89, PT ;  /* 0x7fffff890800780c */ /* 0x000fe20003f06070 */
[----:B------:R-:W-:Y:S01]  /*50e0*/  VIADD R4, R10, 0xffffffcb ;  /* 0xffffffcb0a047836 */ /* 0x000fe20000000000 */
[----:B------:R-:W-:-:S02]  /*50f0*/  SEL R79, RZ, 0x7fff8, P1 ;  /* 0x0007fff8ff4f7807 */ /* 0x000fc40000800000 */
[----:B------:R-:W-:Y:S01]  /*5100*/  ISETP.GE.U32.AND P1, PT, R2, 0x7fffff8a, PT ;  /* 0x7fffff8a0200780c */ /* 0x000fe20003f26070 */
[----:B---3--:R-:W-:Y:S01]  /*5110*/  VIADD R6, R10, 0xffffffc4 ;  /* 0xffffffc40a067836 */ /* 0x008fe20000000000 */
[----:B------:R-:W-:Y:S02]  /*5120*/  SEL R2, RZ, 0x1, P0 ;  /* 0x00000001ff027807 */ /* 0x000fe40000000000 */
[----:B------:R-:W-:Y:S02]  /*5130*/  ISETP.GE.U32.AND P0, PT, R5, 0x7fffff8b, PT ;  /* 0x7fffff8b0500780c */ /* 0x000fe40003f06070 */
[----:B------:R-:W-:Y:S02]  /*5140*/  SEL R5, RZ, 0x1fffe, P1 ;  /* 0x0001fffeff057807 */ /* 0x000fe40000800000 */
[----:B------:R-:W-:Y:S01]  /*5150*/  ISETP.GE.U32.AND P1, PT, R4, 0x7fffff8c, PT ;  /* 0x7fffff8c0400780c */ /* 0x000fe20003f26070 */
[----:B------:R-:W-:Y:S01]  /*5160*/  VIADD R4, R10, 0xffffffc5 ;  /* 0xffffffc50a047836 */ /* 0x000fe20000000000 */
[----:B------:R-:W-:-:S02]  /*5170*/  SEL R77, RZ, 0x4, P0 ;  /* 0x00000004ff4d7807 */ /* 0x000fc40000000000 */
[----:B------:R-:W-:Y:S01]  /*5180*/  ISETP.GE.U32.AND P0, PT, R6, 0x7fffff85, PT ;  /* 0x7fffff850600780c */ /* 0x000fe20003f06070 */
[----:B------:R-:W-:Y:S01]  /*5190*/  VIADD R6, R10, 0xffffffc6 ;  /* 0xffffffc60a067836 */ /* 0x000fe20000000000 */
[----:B------:R-:W-:Y:S02]  /*51a0*/  SEL R38, RZ, 0x7fff8, P1 ;  /* 0x0007fff8ff267807 */ /* 0x000fe40000800000 */
[----:B------:R-:W-:Y:S01]  /*51b0*/  ISETP.GE.U32.AND P1, PT, R4, 0x7fffff86, PT ;  /* 0x7fffff860400780c */ /* 0x000fe20003f26070 */
[----:B------:R-:W-:Y:S01]  /*51c0*/  VIADD R8, R10, 0xffffffc7 ;  /* 0xffffffc70a087836 */ /* 0x000fe20000000000 */
[----:B------:R-:W-:Y:S02]  /*51d0*/  SEL R4, RZ, 0x1, P0 ;  /* 0x00000001ff047807 */ /* 0x000fe40000000000 */
[----:B------:R-:W-:Y:S01]  /*51e0*/  ISETP.GE.U32.AND P0, PT, R6, 0x7fffff87, PT ;  /* 0x7fffff870600780c */ /* 0x000fe20003f06070 */
[----:B------:R-:W-:Y:S01]  /*51f0*/  VIADD R6, R10, 0xffffffc1 ;  /* 0xffffffc10a067836 */ /* 0x000fe20000000000 */
[----:B------:R-:W-:-:S02]  /*5200*/  SEL R7, RZ, 0x1fffe, P1 ;  /* 0x0001fffeff077807 */ /* 0x000fc40000800000 */
[----:B------:R-:W-:Y:S01]  /*5210*/  ISETP.GE.U32.AND P1, PT, R8, 0x7fffff88, PT ;  /* 0x7fffff880800780c */ /* 0x000fe20003f26070 */
[----:B------:R-:W-:Y:S01]  /*5220*/  VIADD R8, R10, 0xffffffc2 ;  /* 0xffffffc20a087836 */ /* 0x000fe20000000000 */
[----:B------:R-:W-:Y:S01]  /*5230*/  ISETP.GE.U32.AND P6, PT, R6, 0x7fffff82, PT ;  /* 0x7fffff820600780c */ /* 0x000fe20003fc6070 */
[----:B------:R-:W-:Y:S01]  /*5240*/  VIADD R6, R10, 0xffffffc3 ;  /* 0xffffffc30a067836 */ /* 0x000fe20000000000 */
[----:B------:R-:W-:Y:S02]  /*5250*/  SEL R75, RZ, 0x4, P0 ;  /* 0x00000004ff4b7807 */ /* 0x000fe40000000000 */
[----:B------:R-:W-:Y:S02]  /*5260*/  SEL R34, RZ, 0x7fff8, P1 ;  /* 0x0007fff8ff227807 */ /* 0x000fe40000800000 */
[----:B------:R-:W-:Y:S01]  /*5270*/  ISETP.GE.U32.AND P0, PT, R8, 0x7fffff83, PT ;  /* 0x7fffff830800780c */ /* 0x000fe20003f06070 */
[----:B------:R-:W-:Y:S01]  /*5280*/  VIADD R8, R10, 0xffffffdc ;  /* 0xffffffdc0a087836 */ /* 0x000fe20000000000 */
        /* <DEDUP_REMOVED lines=21> */
[----:B------:R-:W-:Y:S01]  /*53e0*/  VIADD R21, R10, 0xffffffd4 ;  /* 0xffffffd40a157836 */ /* 0x000fe20000000000 */
[----:B------:R-:W-:-:S02]  /*53f0*/  ISETP.GE.U32.AND P0, PT, R8, 0x7fffff9b, PT ;  /* 0x7fffff9b0800780c */ /* 0x000fc40003f06070 */
[----:B------:R-:W-:Y:S02]  /*5400*/  SEL R163, RZ, 0x1fffe, P1 ;  /* 0x0001fffeffa37807 */ /* 0x000fe40000800000 */
[----:B------:R-:W-:Y:S01]  /*5410*/  ISETP.GE.U32.AND P1, PT, R6, 0x7fffff9c, PT ;  /* 0x7fffff9c0600780c */ /* 0x000fe20003f26070 */
[C---:B------:R-:W-:Y:S01]  /*5420*/  VIADD R6, R10.reuse, 0xffffffd5 ;  /* 0xffffffd50a067836 */ /* 0x040fe20000000000 */
        /* <DEDUP_REMOVED lines=10> */
[----:B------:R-:W-:Y:S02]  /*54d0*/  ISETP.GE.U32.AND P1, PT, R21, 0x7fffff98, PT ;  /* 0x7fffff981500780c */ /* 0x000fe40003f26070 */
[----:B------:R-:W-:Y:S02]  /*54e0*/  SEL R21, RZ, 0x4, P0 ;  /* 0x00000004ff157807 */ /* 0x000fe40000000000 */
[----:B------:R-:W-:Y:S02]  /*54f0*/  ISETP.GE.U32.AND P0, PT, R6, 0x7fffff91, PT ;  /* 0x7fffff910600780c */ /* 0x000fe40003f06070 */
[----:B------:R-:W-:-:S02]  /*5500*/  SEL R6, RZ, 0x7fff8, P1 ;  /* 0x0007fff8ff067807 */ /* 0x000fc40000800000 */
[----:B------:R-:W-:Y:S01]  /*5510*/  ISETP.GE.U32.AND P1, PT, R24, 0x7fffff92, PT ;  /* 0x7fffff921800780c */ /* 0x000fe20003f26070 */
[----:B------:R-:W-:Y:S01]  /*5520*/  VIADD R24, R10, 0xffffffd3 ;  /* 0xffffffd30a187836 */ /* 0x000fe20000000000 */
[----:B------:R-:W-:Y:S01]  /*5530*/  SEL R66, RZ, 0x1, P0 ;  /* 0x00000001ff427807 */ /* 0x000fe20000000000 */
[----:B------:R-:W-:Y:S01]  /*5540*/  IMAD.IADD R56, R2, 0x1, R5 ;  /* 0x0000000102387824 */ /* 0x000fe200078e0205 */
[----:B------:R-:W-:Y:S01]  /*5550*/  SEL R167, RZ, 0x1fffe, P1 ;  /* 0x0001fffeffa77807 */ /* 0x000fe20000800000 */
[----:B------:R-:W-:Y:S01]  /*5560*/  IMAD.IADD R58, R4, 0x1, R7 ;  /* 0x00000001043a7824 */ /* 0x000fe200078e0207 */
[----:B------:R-:W-:Y:S01]  /*5570*/  ISETP.GE.U32.AND P0, PT, R26, 0x7fffff93, PT ;  /* 0x7fffff931a00780c */ /* 0x000fe20003f06070 */
[----:B------:R-:W-:Y:S01]  /*5580*/  IMAD R5, R52, 0x3c, RZ ;  /* 0x0000003c34057824 */ /* 0x000fe200078e02ff */
[----:B------:R-:W-:Y:S01]  /*5590*/  ISETP.GE.U32.AND P1, PT, R24, 0x7fffff94, PT ;  /* 0x7fffff941800780c */ /* 0x000fe20003f26070 */
[C---:B------:R-:W-:Y:S01]  /*55a0*/  IMAD R7, R52.reuse, 0x3e, RZ ;  /* 0x0000003e34077824 */ /* 0x040fe200078e02ff */
[----:B------:R-:W-:Y:S01]  /*55b0*/  SEL R4, RZ, 0x4, P0 ;  /* 0x00000004ff047807 */ /* 0x000fe20000000000 */
[----:B------:R-:W-:Y:S01]  /*55c0*/  IMAD.IADD R30, R9, 0x1, R22 ;  /* 0x00000001091e7824 */ /* 0x000fe200078e0216 */
[----:B------:R-:W-:Y:S01]  /*55d0*/  SEL R9, RZ, 0x7fff8, P1 ;  /* 0x0007fff8ff097807 */ /* 0x000fe20000800000 */
[----:B------:R-:W-:Y:S01]  /*55e0*/  IMAD R45, R52, 0x1f, RZ ;  /* 0x0000001f342d7824 */ /* 0x000fe200078e02ff */
[----:B------:R-:W-:-:S02]  /*55f0*/  IADD3 R48, P0, PT, R5, R50, RZ ;  /* 0x0000003205307210 */ /* 0x000fc40007f1e0ff */
[-C--:B------:R-:W-:Y:S01]  /*5600*/  IADD3 R94, P1, PT, R7, R50.reuse, RZ ;  /* 0x00000032075e7210 */ /* 0x080fe20007f3e0ff */
[C---:B------:R-:W-:Y:S01]  /*5610*/  IMAD.SHL.U32 R47, R52.reuse, 0x20, RZ ;  /* 0x00000020342f7824 */ /* 0x040fe200078e00ff */
[-C--:B------:R-:W-:Y:S02]  /*5620*/  LEA.HI.X.SX32 R49, R23, R51.reuse, 0x1, P0 ;  /* 0x0000003317317211 */ /* 0x080fe400000f0eff */
[-C--:B------:R-:W-:Y:S02]  /*5630*/  LEA.HI.X.SX32 R95, R45, R51.reuse, 0x1, P1 ;  /* 0x000000332d5f7211 */ /* 0x080fe400008f0eff */
[-C--:B------:R-:W-:Y:S02]  /*5640*/  LEA R22, P0, R52, R50.reuse, 0x6 ;  /* 0x0000003234167211 */ /* 0x080fe400078030ff */
[----:B------:R-:W-:Y:S02]  /*5650*/  IADD3 R92, P1, PT, R93, R50, RZ ;  /* 0x000000325d5c7210 */ /* 0x000fe40007f3e0ff */
[----:B------:R-:W-:-:S02]  /*5660*/  LEA.HI.X.SX32 R23, R47, R51, 0x1, P0 ;  /* 0x000000332f177211 */ /* 0x000fc400000f0eff */
[-C--:B------:R-:W-:Y:S02]  /*5670*/  LEA.HI.X.SX32 R93, R81, R51.reuse, 0x1, P1 ;  /* 0x00000033515d7211 */ /* 0x080fe400008f0eff */
[-C--:B------:R-:W-:Y:S02]  /*5680*/  IADD3 R46, P0, PT, R89, R50.reuse, RZ ;  /* 0x00000032592e7210 */ /* 0x080fe40007f1e0ff */
[-C--:B------:R-:W-:Y:S02]  /*5690*/  IADD3 R90, P1, PT, R91, R50.reuse, RZ ;  /* 0x000000325b5a7210 */ /* 0x080fe40007f3e0ff */
[-C--:B------:R-:W-:Y:S02]  /*56a0*/  LEA.HI.X.SX32 R47, R25, R51.reuse, 0x1, P0 ;  /* 0x00000033192f7211 */ /* 0x080fe400000f0eff */
[----:B------:R-:W-:Y:S02]  /*56b0*/  LEA.HI.X.SX32 R91, R83, R51, 0x1, P1 ;  /* 0x00000033535b7211 */ /* 0x000fe400008f0eff */
[----:B------:R-:W-:-:S02]  /*56c0*/  IADD3 R24, P0, PT, R169, R50, RZ ;  /* 0x00000032a9187210 */ /* 0x000fc40007f1e0ff */
[-C--:B------:R-:W-:Y:S01]  /*56d0*/  IADD3 R88, P1, PT, R171, R50.reuse, RZ ;  /* 0x00000032ab587210 */ /* 0x080fe20007f3e0ff */
[C---:B------:R-:W-:Y:S01]  /*56e0*/  IMAD R83, R52.reuse, 0x52, RZ ;  /* 0x0000005234537824 */ /* 0x040fe200078e02ff */
[-C--:B------:R-:W-:Y:S02]  /*56f0*/  LEA.HI.X.SX32 R25, R39, R51.reuse, 0x1, P0 ;  /* 0x0000003327197211 */ /* 0x080fe400000f0eff */
[-C--:B------:R-:W-:Y:S02]  /*5700*/  LEA.HI.X.SX32 R89, R85, R51.reuse, 0x1, P1 ;  /* 0x0000003355597211 */ /* 0x080fe400008f0eff */
[-C--:B------:R-:W-:Y:S02]  /*5710*/  IADD3 R44, P0, PT, R173, R50.reuse, RZ ;  /* 0x00000032ad2c7210 */ /* 0x080fe40007f1e0ff */
[-C--:B------:R-:W-:Y:S01]  /*5720*/  IADD3 R86, P1, PT, R175, R50.reuse, RZ ;  /* 0x00000032af567210 */ /* 0x080fe20007f3e0ff */
[----:B------:R-:W-:Y:S01]  /*5730*/  IMAD R81, R52, 0x29, RZ ;  /* 0x0000002934517824 */ /* 0x000fe200078e02ff */
[-C--:B------:R-:W-:Y:S01]  /*5740*/  LEA.HI.X.SX32 R45, R29, R51.reuse, 0x1, P0 ;  /* 0x000000331d2d7211 */ /* 0x080fe200000f0eff */
[----:B------:R-:W-:Y:S01]  /*5750*/  VIADD R2, R10, 0xffffffc0 ;  /* 0xffffffc00a027836 */ /* 0x000fe20000000000 */
[----:B------:R-:W-:Y:S01]  /*5760*/  LEA.HI.X.SX32 R87, R87, R51, 0x1, P1 ;  /* 0x0000003357577211 */ /* 0x000fe200008f0eff */
[----:B------:R-:W-:Y:S01]  /*5770*/  IMAD R39, R52, 0x54, RZ ;  /* 0x0000005434277824 */ /* 0x000fe200078e02ff */
[----:B------:R-:W-:-:S02]  /*5780*/  IADD3 R26, P0, PT, R177, R50, RZ ;  /* 0x00000032b11a7210 */ /* 0x000fc40007f1e0ff */
[-C--:B------:R-:W-:Y:S01]  /*5790*/  IADD3 R84, P1, PT, R83, R50.reuse, RZ ;  /* 0x0000003253547210 */ /* 0x080fe20007f3e0ff */
[----:B------:R-:W-:Y:S01]  /*57a0*/  IMAD R83, R52, 0x56, RZ ;  /* 0x0000005634537824 */ /* 0x000fe200078e02ff */
[-C--:B------:R-:W-:Y:S02]  /*57b0*/  LEA.HI.X.SX32 R27, R27, R51.reuse, 0x1, P0 ;  /* 0x000000331b1b7211 */ /* 0x080fe400000f0eff */
[----:B------:R-:W-:Y:S02]  /*57c0*/  LEA.HI.X.SX32 R85, R81, R51, 0x1, P1 ;  /* 0x0000003351557211 */ /* 0x000fe400008f0eff */
[----:B------:R-:W-:Y:S02]  /*57d0*/  ISETP.GE.U32.AND P0, PT, R2, 0x7fffff81, PT ;  /* 0x7fffff810200780c */ /* 0x000fe40003f06070 */
[----:B------:R-:W-:Y:S01]  /*57e0*/  IADD3 R42, P1, PT, R39, R50, RZ ;  /* 0x00000032272a7210 */ /* 0x000fe20007f3e0ff */
[C---:B------:R-:W-:Y:S01]  /*57f0*/  IMAD R29, R52.reuse, 0x2b, RZ ;  /* 0x0000002b341d7824 */ /* 0x040fe200078e02ff */
[----:B------:R-:W-:Y:S01]  /*5800*/  SEL R97, RZ, 0x1fffe, P6 ;  /* 0x0001fffeff617807 */ /* 0x000fe20003000000 */
[----:B------:R-:W-:Y:S01]  /*5810*/  IMAD R39, R52, 0x58, RZ ;  /* 0x0000005834277824 */ /* 0x000fe200078e02ff */
[----:B------:R-:W-:-:S02]  /*5820*/  SEL R28, RZ, 0x1, P0 ;  /* 0x00000001ff1c7807 */ /* 0x000fc40000000000 */
[-C--:B------:R-:W-:Y:S02]  /*5830*/  LEA.HI.X.SX32 R43, R43, R51.reuse, 0x1, P1 ;  /* 0x000000332b2b7211 */ /* 0x080fe400008f0eff */
[-C--:B------:R-:W-:Y:S01]  /*5840*/  IADD3 R82, P1, PT, R83, R50.reuse, RZ ;  /* 0x0000003253527210 */ /* 0x080fe20007f3e0ff */
[----:B------:R-:W-:Y:S02]  /*5850*/  IMAD.IADD R97, R28, 0x1, R97 ;  /* 0x000000011c617824 */ /* 0x000fe400078e0261 */
[----:B------:R-:W-:Y:S01]  /*5860*/  IMAD R81, R52, 0x5a, RZ ;  /* 0x0000005a34517824 */ /* 0x000fe200078e02ff */
[-C--:B------:R-:W-:Y:S02]  /*5870*/  LEA.HI.X.SX32 R83, R29, R51.reuse, 0x1, P1 ;  /* 0x000000331d537211 */ /* 0x080fe400008f0eff */
[-C--:B------:R-:W-:Y:S01]  /*5880*/  IADD3 R28, P1, PT, R39, R50.reuse, RZ ;  /* 0x00000032271c7210 */ /* 0x080fe20007f3e0ff */
[----:B------:R-:W-:Y:S02]  /*5890*/  IMAD.IADD R60, R60, 0x1, R163 ;  /* 0x000000013c3c7824 */ /* 0x000fe400078e02a3 */
[C---:B------:R-:W-:Y:S01]  /*58a0*/  IMAD R39, R52.reuse, 0x2d, RZ ;  /* 0x0000002d34277824 */ /* 0x040fe200078e02ff */
[----:B------:R-:W-:Y:S01]  /*58b0*/  LEA.HI.X.SX32 R29, R67, R51, 0x1, P1 ;  /* 0x00000033431d7211 */ /* 0x000fe200008f0eff */
[----:B------:R-:W-:Y:S01]  /*58c0*/  IMAD R163, R52, 0x5c, RZ ;  /* 0x0000005c34a37824 */ /* 0x000fe200078e02ff */
[----:B------:R-:W-:Y:S01]  /*58d0*/  IADD3 R80, P1, PT, R81, R50, RZ ;  /* 0x0000003251507210 */ /* 0x000fe20007f3e0ff */
[----:B------:R-:W-:-:S02]  /*58e0*/  IMAD.IADD R161, R40, 0x1, R161 ;  /* 0x0000000128a17824 */ /* 0x000fc400078e02a1 */
[C---:B------:R-:W-:Y:S01]  /*58f0*/  IMAD R67, R52.reuse, 0x5e, RZ ;  /* 0x0000005e34437824 */ /* 0x040fe200078e02ff */
[-C--:B------:R-:W-:Y:S02]  /*5900*/  LEA.HI.X.SX32 R81, R39, R51.reuse, 0x1, P1 ;  /* 0x0000003327517211 */ /* 0x080fe400008f0eff */
[-C--:B------:R-:W-:Y:S01]  /*5910*/  IADD3 R40, P1, PT, R163, R50.reuse, RZ ;  /* 0x00000032a3287210 */ /* 0x080fe20007f3e0ff */
[----:B------:R-:W-:Y:S01]  /*5920*/  IMAD R39, R52, 0x2f, RZ ;  /* 0x0000002f34277824 */ /* 0x000fe200078e02ff */
[----:B------:R-:W-:Y:S01]  /*5930*/  LOP3.LUT R30, R30, 0x3, RZ, 0xc0, !PT ;  /* 0x000000031e1e7812 */ /* 0x000fe200078ec0ff */
[----:B------:R-:W-:Y:S01]  /*5940*/  IMAD R163, R52, 0x60, RZ ;  /* 0x0000006034a37824 */ /* 0x000fe200078e02ff */
[----:B------:R-:W-:Y:S02]  /*5950*/  LEA.HI.X.SX32 R41, R41, R51, 0x1, P1 ;  /* 0x0000003329297211 */ /* 0x000fe400008f0eff */
[----:B------:R-:W-:Y:S01]  /*5960*/  IADD3 R78, P1, PT, R67, R50, RZ ;  /* 0x00000032434e7210 */ /* 0x000fe20007f3e0ff */
[----:B------:R-:W-:Y:S01]  /*5970*/  IMAD.IADD R64, R64, 0x1, R165 ;  /* 0x0000000140407824 */ /* 0x000fe200078e02a5 */
[----:B------:R-:W-:Y:S01]  /*5980*/  IADD3 R54, PT, PT, R30, R79, R54 ;  /* 0x0000004f1e367210 */ /* 0x000fe20007ffe036 */
[----:B------:R-:W-:Y:S01]  /*5990*/  IMAD R165, R52, 0x62, RZ ;  /* 0x0000006234a57824 */ /* 0x000fe200078e02ff */
[----:B------:R-:W-:-:S02]  /*59a0*/  LEA.HI.X.SX32 R79, R39, R51, 0x1, P1 ;  /* 0x00000033274f7211 */ /* 0x000fc400008f0eff */
[-C--:B------:R-:W-:Y:S01]  /*59b0*/  IADD3 R30, P1, PT, R163, R50.reuse, RZ ;  /* 0x00000032a31e7210 */ /* 0x080fe20007f3e0ff */
[----:B------:R-:W-:Y:S01]  /*59c0*/  IMAD R67, R52, 0x31, RZ ;  /* 0x0000003134437824 */ /* 0x000fe200078e02ff */
[----:B------:R-:W-:Y:S01]  /*59d0*/  LOP3.LUT R56, R56, 0x3, RZ, 0xc0, !PT ;  /* 0x0000000338387812 */ /* 0x000fe200078ec0ff */
[----:B------:R-:W-:Y:S01]  /*59e0*/  IMAD R39, R52, 0x64, RZ ;  /* 0x0000006434277824 */ /* 0x000fe200078e02ff */
[----:B------:R-:W-:Y:S02]  /*59f0*/  LEA.HI.X.SX32 R31, R31, R51, 0x1, P1 ;  /* 0x000000331f1f7211 */ /* 0x000fe400008f0eff */
[----:B------:R-:W-:Y:S02]  /*5a00*/  LOP3.LUT R58, R58, 0x3, RZ, 0xc0, !PT ;  /* 0x000000033a3a7812 */ /* 0x000fe400078ec0ff */
[----:B------:R-:W-:Y:S02]  /*5a10*/  IADD3 R76, P1, PT, R165, R50, RZ ;  /* 0x00000032a54c7210 */ /* 0x000fe40007f3e0ff */
[----:B------:R-:W-:-:S02]  /*5a20*/  IADD3 R56, PT, PT, R56, R38, R77 ;  /* 0x0000002638387210 */ /* 0x000fc40007ffe04d */
[----:B------:R-:W-:Y:S01]  /*5a30*/  IADD3 R58, PT, PT, R58, R34, R75 ;  /* 0x000000223a3a7210 */ /* 0x000fe20007ffe04b */
[C---:B------:R-:W-:Y:S01]  /*5a40*/  IMAD R75, R52.reuse, 0x66, RZ ;  /* 0x00000066344b7824 */ /* 0x040fe200078e02ff */
[-C--:B------:R-:W-:Y:S02]  /*5a50*/  LEA.HI.X.SX32 R77, R67, R51.reuse, 0x1, P1 ;  /* 0x00000033434d7211 */ /* 0x080fe400008f0eff */
[-C--:B------:R-:W-:Y:S01]  /*5a60*/  IADD3 R38, P1, PT, R39, R50.reuse, RZ ;  /* 0x0000003227267210 */ /* 0x080fe20007f3e0ff */
[C---:B------:R-:W-:Y:S01]  /*5a70*/  IMAD R67, R52.reuse, 0x33, RZ ;  /* 0x0000003334437824 */ /* 0x040fe200078e02ff */
[----:B------:R-:W-:Y:S01]  /*5a80*/  LOP3.LUT R97, R97, 0x3, RZ, 0xc0, !PT ;  /* 0x0000000361617812 */ /* 0x000fe200078ec0ff */
[C---:B------:R-:W-:Y:S01]  /*5a90*/  IMAD R163, R52.reuse, 0x68, RZ ;  /* 0x0000006834a37824 */ /* 0x040fe200078e02ff */
[----:B------:R-:W-:Y:S02]  /*5aa0*/  LEA.HI.X.SX32 R39, R33, R51, 0x1, P1 ;  /* 0x0000003321277211 */ /* 0x000fe400008f0eff */
[----:B------:R-:W-:Y:S01]  /*5ab0*/  IADD3 R74, P1, PT, R75, R50, RZ ;  /* 0x000000324b4a7210 */ /* 0x000fe20007f3e0ff */
[----:B------:R-:W-:Y:S01]  /*5ac0*/  IMAD R165, R52, 0x6a, RZ ;  /* 0x0000006a34a57824 */ /* 0x000fe200078e02ff */
[----:B------:R-:W-:-:S02]  /*5ad0*/  IADD3 R97, PT, PT, R97, R32, R73 ;  /* 0x0000002061617210 */ /* 0x000fc40007ffe049 */
[-C--:B------:R-:W-:Y:S02]  /*5ae0*/  LEA.HI.X.SX32 R75, R67, R51.reuse, 0x1, P1 ;  /* 0x00000033434b7211 */ /* 0x080fe400008f0eff */
[-C--:B------:R-:W-:Y:S01]  /*5af0*/  IADD3 R32, P1, PT, R163, R50.reuse, RZ ;  /* 0x00000032a3207210 */ /* 0x080fe20007f3e0ff */
[C---:B------:R-:W-:Y:S01]  /*5b00*/  IMAD R73, R52.reuse, 0x35, RZ ;  /* 0x0000003534497824 */ /* 0x040fe200078e02ff */
[----:B------:R-:W-:Y:S01]  /*5b10*/  LOP3.LUT R161, R161, 0x3, RZ, 0xc0, !PT ;  /* 0x00000003a1a17812 */ /* 0x000fe200078ec0ff */
[----:B------:R-:W-:Y:S01]  /*5b20*/  IMAD R67, R52, 0x6c, RZ ;  /* 0x0000006c34437824 */ /* 0x000fe200078e02ff */
[----:B------:R-:W-:Y:S02]  /*5b30*/  LEA.HI.X.SX32 R33, R65, R51, 0x1, P1 ;  /* 0x0000003341217211 */ /* 0x000fe400008f0eff */
[----:B------:R-:W-:Y:S02]  /*5b40*/  IADD3 R72, P1, PT, R165, R50, RZ ;  /* 0x00000032a5487210 */ /* 0x000fe40007f3e0ff */
[----:B------:R-:W-:-:S02]  /*5b50*/  LOP3.LUT R60, R60, 0x3, RZ, 0xc0, !PT ;  /* 0x000000033c3c7812 */ /* 0x000fc400078ec0ff */
[----:B------:R-:W-:Y:S01]  /*5b60*/  IADD3 R20, PT, PT, R161, R71, R20 ;  /* 0x00000047a1147210 */ /* 0x000fe20007ffe014 */
[C---:B------:R-:W-:Y:S01]  /*5b70*/  IMAD R71, R52.reuse, 0x6e, RZ ;  /* 0x0000006e34477824 */ /* 0x040fe200078e02ff */
[----:B------:R-:W-:Y:S02]  /*5b80*/  LEA.HI.X.SX32 R73, R73, R51, 0x1, P1 ;  /* 0x0000003349497211 */ /* 0x000fe400008f0eff */
[-C--:B------:R-:W-:Y:S01]  /*5b90*/  IADD3 R68, P1, PT, R67, R50.reuse, RZ ;  /* 0x0000003243447210 */ /* 0x080fe20007f3e0ff */
[----:B------:R-:W-:Y:S01]  /*5ba0*/  IMAD R65, R52, 0x37, RZ ;  /* 0x0000003734417824 */ /* 0x000fe200078e02ff */
[----:B------:R-:W-:Y:S01]  /*5bb0*/  IADD3 R8, PT, PT, R60, R69, R8 ;  /* 0x000000453c087210 */ /* 0x000fe20007ffe008 */
[----:B------:R-:W-:Y:S01]  /*5bc0*/  IMAD R67, R52, 0x70, RZ ;  /* 0x0000007034437824 */ /* 0x000fe200078e02ff */
[-C--:B------:R-:W-:Y:S02]  /*5bd0*/  LEA.HI.X.SX32 R69, R35, R51.reuse, 0x1, P1 ;  /* 0x0000003323457211 */ /* 0x080fe400008f0eff */
[----:B------:R-:W-:Y:S01]  /*5be0*/  IADD3 R70, P1, PT, R71, R50, RZ ;  /* 0x0000003247467210 */ /* 0x000fe20007f3e0ff */
[----:B------:R-:W-:Y:S01]  /*5bf0*/  IMAD.IADD R66, R66, 0x1, R167 ;  /* 0x0000000142427824 */ /* 0x000fe200078e02a7 */
[----:B------:R-:W-:Y:S01]  /*5c00*/  LOP3.LUT R64, R64, 0x3, RZ, 0xc0, !PT ;  /* 0x0000000340407812 */ /* 0x000fe200078ec0ff */
[----:B------:R-:W-:Y:S01]  /*5c10*/  IMAD R161, R52, 0x72, RZ ;  /* 0x0000007234a17824 */ /* 0x000fe200078e02ff */
[----:B------:R-:W-:-:S02]  /*5c20*/  LEA.HI.X.SX32 R71, R65, R51, 0x1, P1 ;  /* 0x0000003341477211 */ /* 0x000fc400008f0eff */
[----:B------:R-:W-:Y:S02]  /*5c30*/  IADD3 R34, P1, PT, R67, R50, RZ ;  /* 0x0000003243227210 */ /* 0x000fe40007f3e0ff */
[----:B------:R-:W-:Y:S01]  /*5c40*/  IADD3 R6, PT, PT, R64, R6, R21 ;  /* 0x0000000640067210 */ /* 0x000fe20007ffe015 */
[----:B------:R-:W-:Y:S01]  /*5c50*/  IMAD R21, R52, 0x39, RZ ;  /* 0x0000003934157824 */ /* 0x000fe200078e02ff */
[----:B------:R-:W-:Y:S01]  /*5c60*/  LOP3.LUT R60, R66, 0x3, RZ, 0xc0, !PT ;  /* 0x00000003423c7812 */ /* 0x000fe200078ec0ff */
[C---:B------:R-:W-:Y:S01]  /*5c70*/  IMAD R65, R52.reuse, 0x74, RZ ;  /* 0x0000007434417824 */ /* 0x040fe200078e02ff */
[----:B------:R-:W-:Y:S02]  /*5c80*/  LEA.HI.X.SX32 R35, R61, R51, 0x1, P1 ;  /* 0x000000333d237211 */ /* 0x000fe400008f0eff */
[----:B------:R-:W-:Y:S01]  /*5c90*/  IADD3 R66, P1, PT, R161, R50, RZ ;  /* 0x00000032a1427210 */ /* 0x000fe20007f3e0ff */
[----:B------:R-:W-:-:S03]  /*5ca0*/  IMAD R61, R52, 0x76, RZ ;  /* 0x00000076343d7824 */ /* 0x000fc600078e02ff */
[----:B------:R-:W-:Y:S02]  /*5cb0*/  LEA.HI.X.SX32 R67, R21, R51, 0x1, P1 ;  /* 0x0000003315437211 */ /* 0x000fe400008f0eff */
[-C--:B------:R-:W-:Y:S02]  /*5cc0*/  IADD3 R64, P1, PT, R65, R50.reuse, RZ ;  /* 0x0000003241407210 */ /* 0x080fe40007f3e0ff */
[----:B------:R-:W-:Y:S01]  /*5cd0*/  IADD3 R4, PT, PT, R60, R9, R4 ;  /* 0x000000093c047210 */ /* 0x000fe20007ffe004 */
[C---:B------:R-:W-:Y:S01]  /*5ce0*/  IMAD R9, R52.reuse, 0x3b, RZ ;  /* 0x0000003b34097824 */ /* 0x040fe200078e02ff */
[----:B------:R-:W-:Y:S01]  /*5cf0*/  LOP3.LUT R97, R97, 0xf, RZ, 0xc0, !PT ;  /* 0x0000000f61617812 */ /* 0x000fe200078ec0ff */
[----:B------:R-:W-:Y:S01]  /*5d00*/  IMAD R161, R52, 0x78, RZ ;  /* 0x0000007834a17824 */ /* 0x000fe200078e02ff */
[-C--:B------:R-:W-:Y:S02]  /*5d10*/  LEA.HI.X.SX32 R65, R59, R51.reuse, 0x1, P1 ;  /* 0x000000333b417211 */ /* 0x080fe400008f0eff */
[----:B------:R-:W-:Y:S01]  /*5d20*/  IADD3 R60, P1, PT, R61, R50, RZ ;  /* 0x000000323d3c7210 */ /* 0x000fe20007f3e0ff */
[----:B------:R-:W-:Y:S01]  /*5d30*/  IMAD R97, R58, 0x10, R97 ;  /* 0x000000103a617824 */ /* 0x000fe200078e0261 */
[----:B------:R-:W-:Y:S01]  /*5d40*/  LOP3.LUT R21, R4, 0xf, RZ, 0xc0, !PT ;  /* 0x0000000f04157812 */ /* 0x000fe200078ec0ff */
[----:B------:R-:W-:Y:S01]  /*5d50*/  IMAD R163, R52, 0x7a, RZ ;  /* 0x0000007a34a37824 */ /* 0x000fe200078e02ff */
[----:B------:R-:W-:-:S02]  /*5d60*/  LEA.HI.X.SX32 R61, R9, R51, 0x1, P1 ;  /* 0x00000033093d7211 */ /* 0x000fc400008f0eff */
[-C--:B------:R-:W-:Y:S01]  /*5d70*/  IADD3 R58, P1, PT, R161, R50.reuse, RZ ;  /* 0x00000032a13a7210 */ /* 0x080fe20007f3e0ff */
[----:B------:R-:W-:Y:S02]  /*5d80*/  IMAD R96, R6, 0x10, R21 ;  /* 0x0000001006607824 */ /* 0x000fe400078e0215 */
[----:B------:R-:W-:Y:S01]  /*5d90*/  IMAD.SHL.U32 R9, R56, 0x100, RZ ;  /* 0x0000010038097824 */ /* 0x000fe200078e00ff */
[-C--:B------:R-:W-:Y:S01]  /*5da0*/  LEA.HI.X.SX32 R59, R5, R51.reuse, 0x1, P1 ;  /* 0x00000033053b7211 */ /* 0x080fe200008f0eff */
[C---:B------:R-:W-:Y:S01]  /*5db0*/  IMAD R21, R52.reuse, 0x3d, RZ ;  /* 0x0000003d34157824 */ /* 0x040fe200078e02ff */
[-C--:B------:R-:W-:Y:S01]  /*5dc0*/  IADD3 R4, P1, PT, R163, R50.reuse, RZ ;  /* 0x00000032a3047210 */ /* 0x080fe20007f3e0ff */
[----:B------:R-:W-:Y:S01]  /*5dd0*/  IMAD R165, R52, 0x7c, RZ ;  /* 0x0000007c34a57824 */ /* 0x000fe200078e02ff */
[----:B------:R-:W-:Y:S01]  /*5de0*/  LOP3.LUT R9, R9, 0xf00, RZ, 0xe2, !PT ;  /* 0x00000f0009097812 */ /* 0x000fe200078ee2ff */
[----:B------:R-:W-:Y:S01]  /*5df0*/  IMAD.SHL.U32 R8, R8, 0x100, RZ ;  /* 0x0000010008087824 */ /* 0x000fe200078e00ff */
[-C--:B------:R-:W-:Y:S01]  /*5e00*/  LEA.HI.X.SX32 R5, R21, R51.reuse, 0x1, P1 ;  /* 0x0000003315057211 */ /* 0x080fe200008f0eff */
[----:B------:R-:W-:Y:S01]  /*5e10*/  IMAD R163, R52, 0x7e, RZ ;  /* 0x0000007e34a37824 */ /* 0x000fe200078e02ff */
[----:B------:R-:W-:Y:S01]  /*5e20*/  IADD3 R6, P1, PT, R165, R50, RZ ;  /* 0x00000032a5067210 */ /* 0x000fe20007f3e0ff */
[----:B------:R-:W-:Y:S01]  /*5e30*/  IMAD R54, R54, 0x1000, R9 ;  /* 0x0000100036367824 */ /* 0x000fe200078e0209 */
[----:B------:R-:W-:Y:S01]  /*5e40*/  LOP3.LUT R161, R8, 0xf00, RZ, 0xe2, !PT ;  /* 0x00000f0008a17812 */ /* 0x000fe200078ee2ff */
[----:B------:R-:W-:Y:S01]  /*5e50*/  IMAD R9, R52, 0x3f, RZ ;  /* 0x0000003f34097824 */ /* 0x000fe200078e02ff */
[----:B------:R-:W-:-:S02]  /*5e60*/  LEA.HI.X.SX32 R7, R7, R51, 0x1, P1 ;  /* 0x0000003307077211 */ /* 0x000fc400008f0eff */
[-C--:B------:R-:W-:Y:S01]  /*5e70*/  IADD3 R8, P1, PT, R163, R50.reuse, RZ ;  /* 0x00000032a3087210 */ /* 0x080fe20007f3e0ff */
[----:B------:R-:W-:Y:S01]  /*5e80*/  IMAD R161, R20, 0x1000, R161 ;  /* 0x0000100014a17824 */ /* 0x000fe200078e02a1 */
[----:B------:R-:W-:Y:S02]  /*5e90*/  LOP3.LUT R97, R97, 0xff, RZ, 0xc0, !PT ;  /* 0x000000ff61617812 */ /* 0x000fe400078ec0ff */
[----:B------:R-:W-:Y:S02]  /*5ea0*/  LOP3.LUT R96, R96, 0xff, RZ, 0xc0, !PT ;  /* 0x000000ff60607812 */ /* 0x000fe400078ec0ff */
[-C--:B------:R-:W-:Y:S02]  /*5eb0*/  LEA.HI.X.SX32 R9, R9, R51.reuse, 0x1, P1 ;  /* 0x0000003309097211 */ /* 0x080fe400008f0eff */
[----:B------:R-:W-:Y:S01]  /*5ec0*/  IADD3 R20, P1, PT, R19, R50, RZ ;  /* 0x0000003213147210 */ /* 0x000fe20007f3e0ff */
[----:B------:R-:W-:Y:S02]  /*5ed0*/  IMAD.IADD R54, R54, 0x1, R97 ;  /* 0x0000000136367824 */ /* 0x000fe400078e0261 */
[----:B------:R-:W-:Y:S01]  /*5ee0*/  IMAD.IADD R161, R161, 0x1, R96 ;  /* 0x00000001a1a17824 */ /* 0x000fe200078e0260 */
[----:B------:R-:W-:-:S02]  /*5ef0*/  LEA.HI.X.SX32 R21, R217, R51, 0x1, P1 ;  /* 0x00000033d9157211 */ /* 0x000fc400008f0eff */
[----:B------:R-:W-:Y:S02]  /*5f00*/  LEA R96, P1, R52, R50, 0x4 ;  /* 0x0000003234607211 */ /* 0x000fe400078220ff */
[----:B------:R-:W-:Y:S02]  /*5f10*/  SHF.R.U32.HI R19, RZ, 0x1, R11 ;  /* 0x00000001ff137819 */ /* 0x000fe4000001160b */
[----:B------:R-:W-:Y:S02]  /*5f20*/  PRMT R161, R54, 0x5410, R161 ;  /* 0x0000541036a17816 */ /* 0x000fe400000000a1 */
[----:B------:R-:W-:Y:S02]  /*5f30*/  PRMT R11, RZ, 0x7610, R11 ;  /* 0x00007610ff0b7816 */ /* 0x000fe4000000000b */
[----:B------:R-:W-:Y:S02]  /*5f40*/  LEA.HI.X.SX32 R97, R226, R51, 0x1, P1 ;  /* 0x00000033e2617211 */ /* 0x000fe400008f0eff */
[----:B------:R-:W-:-:S02]  /*5f50*/  LOP3.LUT P1, RZ, R19, 0x1, RZ, 0xc0, !PT ;  /* 0x0000000113ff7812 */ /* 0x000fc4000782c0ff */
[----:B------:R-:W-:Y:S01]  /*5f60*/  SHF.R.U64 R19, R161, 0x1f, RZ ;  /* 0x0000001fa1137819 */ /* 0x000fe200000012ff */
[----:B------:R1:W5:Y:S01]  /*5f70*/  @!P5 LDG.E.U16 R11, desc[UR22][R20.64] ;  /* 0x00000016140bd981 */ /* 0x000362000c1e1500 */
[----:B------:R-:W-:Y:S02]  /*5f80*/  PRMT R193, RZ, 0x7610, R193 ;  /* 0x00007610ffc17816 */ /* 0x000fe400000000c1 */
[----:B------:R-:W-:Y:S02]  /*5f90*/  LOP3.LUT P5, RZ, R19, 0x1, RZ, 0xc0, !PT ;  /* 0x0000000113ff7812 */ /* 0x000fe400078ac0ff */
[C---:B------:R-:W-:Y:S02]  /*5fa0*/  SHF.R.U64 R19, R161.reuse, 0x1e, RZ ;  /* 0x0000001ea1137819 */ /* 0x040fe400000012ff */
[----:B------:R-:W-:Y:S01]  /*5fb0*/  PRMT R56, RZ, 0x7610, R56 ;  /* 0x00007610ff387816 */ /* 0x000fe20000000038 */
[----:B------:R-:W5:Y:S01]  /*5fc0*/  @!P2 LDG.E.U16 R193, desc[UR22][R96.64] ;  /* 0x0000001660c1a981 */ /* 0x000f62000c1e1500 */
[----:B------:R-:W-:-:S02]  /*5fd0*/  SHF.R.U64 R50, R161, 0x1d, RZ ;  /* 0x0000001da1327819 */ /* 0x000fc400000012ff */
[----:B------:R-:W-:Y:S02]  /*5fe0*/  LOP3.LUT P2, RZ, R19, 0x1, RZ, 0xc0, !PT ;  /* 0x0000000113ff7812 */ /* 0x000fe4000784c0ff */
[----:B------:R-:W-:Y:S01]  /*5ff0*/  PRMT R19, RZ, 0x7610, R19 ;  /* 0x00007610ff137816 */ /* 0x000fe20000000013 */
[----:B------:R2:W5:Y:S01]  /*6000*/  @P1 LDG.E.U16 R56, desc[UR22][R48.64] ;  /* 0x0000001630381981 */ /* 0x000562000c1e1500 */
[----:B------:R-:W-:Y:S02]  /*6010*/  PRMT R51, RZ, 0x7610, R51 ;  /* 0x00007610ff337816 */ /* 0x000fe40000000033 */
[----:B------:R-:W-:Y:S02]  /*6020*/  LOP3.LUT P1, RZ, R50, 0x1, RZ, 0xc0, !PT ;  /* 0x0000000132ff7812 */ /* 0x000fe4000782c0ff */
[C---:B------:R-:W-:Y:S01]  /*6030*/  SHF.R.U64 R50, R161.reuse, 0x1c, RZ ;  /* 0x0000001ca1327819 */ /* 0x040fe200000012ff */
[----:B------:R-:W5:Y:S01]  /*6040*/  @!P4 LDG.E.U16 R19, desc[UR22][R94.64] ;  /* 0x000000165e13c981 */ /* 0x000f62000c1e1500 */
[----:B-1----:R-:W-:-:S02]  /*6050*/  SHF.R.U64 R21, R161, 0x1b, RZ ;  /* 0x0000001ba1157819 */ /* 0x002fc400000012ff */
[----:B------:R-:W-:Y:S01]  /*6060*/  PRMT R20, RZ, 0x7610, R20 ;  /* 0x00007610ff147816 */ /* 0x000fe20000000014 */
[----:B------:R1:W5:Y:S01]  /*6070*/  @P5 LDG.E.U16 R51, desc[UR22][R22.64] ;  /* 0x0000001616335981 */ /* 0x000362000c1e1500 */
[----:B------:R-:W-:Y:S02]  /*6080*/  LOP3.LUT P4, RZ, R50, 0x1, RZ, 0xc0, !PT ;  /* 0x0000000132ff7812 */ /* 0x000fe4000788c0ff */
[----:B------:R-:W-:Y:S02]  /*6090*/  LOP3.LUT P5, RZ, R21, 0x1, RZ, 0xc0, !PT ;  /* 0x0000000115ff7812 */ /* 0x000fe400078ac0ff */
[C---:B------:R-:W-:Y:S01]  /*60a0*/  SHF.R.U64 R21, R161.reuse, 0x1a, RZ ;  /* 0x0000001aa1157819 */ /* 0x040fe200000012ff */
[----:B------:R-:W5:Y:S01]  /*60b0*/  @P2 LDG.E.U16 R20, desc[UR22][R92.64] ;  /* 0x000000165c142981 */ /* 0x000f62000c1e1500 */
[----:B------:R-:W-:Y:S02]  /*60c0*/  PRMT R54, RZ, 0x7610, R54 ;  /* 0x00007610ff367816 */ /* 0x000fe40000000036 */
[----:B--2---:R-:W-:-:S02]  /*60d0*/  SHF.R.U64 R48, R161, 0x19, RZ ;  /* 0x00000019a1307819 */ /* 0x004fc400000012ff */
[----:B------:R-:W-:Y:S02]  /*60e0*/  LOP3.LUT P2, RZ, R21, 0x1, RZ, 0xc0, !PT ;  /* 0x0000000115ff7812 */ /* 0x000fe4000784c0ff */
[----:B------:R-:W-:Y:S01]  /*60f0*/  PRMT R21, RZ, 0x7610, R21 ;  /* 0x00007610ff157816 */ /* 0x000fe20000000015 */
[----:B------:R2:W5:Y:S01]  /*6100*/  @P1 LDG.E.U16 R54, desc[UR22][R46.64] ;  /* 0x000000162e361981 */ /* 0x000562000c1e1500 */
[----:B------:R-:W-:Y:S02]  /*6110*/  PRMT R49, RZ, 0x7610, R49 ;  /* 0x00007610ff317816 */ /* 0x000fe40000000031 */
[----:B------:R-:W-:Y:S02]  /*6120*/  LOP3.LUT P1, RZ, R48, 0x1, RZ, 0xc0, !PT ;  /* 0x0000000130ff7812 */ /* 0x000fe4000782c0ff */
[C---:B------:R-:W-:Y:S01]  /*6130*/  SHF.R.U64 R48, R161.reuse, 0x18, RZ ;  /* 0x00000018a1307819 */ /* 0x040fe200000012ff */
[----:B------:R-:W5:Y:S01]  /*6140*/  @P4 LDG.E.U16 R21, desc[UR22][R90.64] ;  /* 0x000000165a154981 */ /* 0x000f62000c1e1500 */
        /* <DEDUP_REMOVED lines=75> */
[----:B------:R-:W5:Y:S01]  /*6600*/  @P1 LDG.E.U16 R42, desc[UR22][R68.64] ;  /* 0x00000016442a1981 */ /* 0x000f62000c1e1500 */
        /* <DEDUP_REMOVED lines=9> */
[----:B------:R-:W-:Y:S01]  /*66a0*/  SHF.R.U64 R33, R161, 0x2, RZ ;  /* 0x00000002a1217819 */ /* 0x000fe200000012ff */
[----:B------:R-:W5:Y:S01]  /*66b0*/  @P2 LDG.E.U16 R32, desc[UR22][R66.64] ;  /* 0x0000001642202981 */ /* 0x000f62000c1e1500 */
[----:B------:R-:W-:Y:S02]  /*66c0*/  LOP3.LUT R227, R202, 0x3f, RZ, 0xc0, !PT ;  /* 0x0000003fcae37812 */ /* 0x000fe400078ec0ff */
[----:B------:R-:W-:-:S02]  /*66d0*/  LOP3.LUT P2, RZ, R33, 0x1, RZ, 0xc0, !PT ;  /* 0x0000000121ff7812 */ /* 0x000fc4000784c0ff */
[----:B------:R-:W-:Y:S01]  /*66e0*/  PRMT R33, RZ, 0x7610, R33 ;  /* 0x00007610ff217816 */ /* 0x000fe20000000021 */
[----:B------:R-:W-:Y:S02]  /*66f0*/  IMAD R207, R227, R53, RZ ;  /* 0x00000035e3cf7224 */ /* 0x000fe400078e02ff */
[----:B0-----:R-:W-:Y:S02]  /*6700*/  IMAD R141, R141, UR4, RZ ;  /* 0x000000048d8d7c24 */ /* 0x001fe4000f8e02ff */
[----:B------:R-:W-:Y:S01]  /*6710*/  IMAD R146, R146, UR4, RZ ;  /* 0x0000000492927c24 */ /* 0x000fe2000f8e02ff */
[----:B------:R-:W5:Y:S01]  /*6720*/  @P4 LDG.E.U16 R33, desc[UR22][R60.64] ;  /* 0x000000163c214981 */ /* 0x000f62000c1e1500 */
[----:B------:R-:W-:Y:S02]  /*6730*/  LEA R38, P4, R207, UR14, 0x1 ;  /* 0x0000000ecf267c11 */ /* 0x000fe4000f8808ff */
[----:B-1----:R-:W-:Y:S01]  /*6740*/  PRMT R34, RZ, 0x7610, R34 ;  /* 0x00007610ff227816 */ /* 0x002fe20000000022 */
[----:B------:R-:W-:Y:S01]  /*6750*/  IMAD R147, R147, UR4, RZ ;  /* 0x0000000493937c24 */ /* 0x000fe2000f8e02ff */
[----:B------:R-:W-:Y:S01]  /*6760*/  LEA.HI.X.SX32 R207, R207, UR15, 0x1, P4 ;  /* 0x0000000fcfcf7c11 */ /* 0x000fe2000a0f0eff */
[----:B------:R-:W-:Y:S01]  /*6770*/  IMAD R149, R149, UR4, RZ ;  /* 0x0000000495957c24 */ /* 0x000fe2000f8e02ff */
[CC--:B------:R-:W-:Y:S01]  /*6780*/  LEA R186, P4, R141.reuse, R38.reuse, 0x1 ;  /* 0x000000268dba7211 */ /* 0x0c0fe200078808ff */
[----:B------:R-:W-:Y:S01]  /*6790*/  IMAD R150, R150, UR4, RZ ;  /* 0x0000000496967c24 */ /* 0x000fe2000f8e02ff */
[CC--:B------:R-:W-:Y:S01]  /*67a0*/  LEA R184, P6, R146.reuse, R38.reuse, 0x1 ;  /* 0x0000002692b87211 */ /* 0x0c0fe200078c08ff */
[----:B------:R-:W5:Y:S01]  /*67b0*/  @P5 LDG.E.U16 R34, desc[UR22][R58.64] ;  /* 0x000000163a225981 */ /* 0x000f62000c1e1500 */
[-C--:B------:R-:W-:Y:S01]  /*67c0*/  LEA.HI.X.SX32 R187, R141, R207.reuse, 0x1, P4 ;  /* 0x000000cf8dbb7211 */ /* 0x080fe200020f0eff */
[----:B------:R-:W-:Y:S01]  /*67d0*/  IMAD R151, R151, UR4, RZ ;  /* 0x0000000497977c24 */ /* 0x000fe2000f8e02ff */
[----:B------:R-:W-:Y:S01]  /*67e0*/  LEA.HI.X.SX32 R185, R146, R207, 0x1, P6 ;  /* 0x000000cf92b97211 */ /* 0x000fe200030f0eff */
[----:B------:R-:W-:Y:S01]  /*67f0*/  IMAD R152, R152, UR4, RZ ;  /* 0x0000000498987c24 */ /* 0x000fe2000f8e02ff */
[-C--:B------:R-:W-:Y:S01]  /*6800*/  LEA R182, P4, R147, R38.reuse, 0x1 ;  /* 0x0000002693b67211 */ /* 0x080fe200078808ff */
[----:B------:R-:W-:Y:S01]  /*6810*/  IMAD R153, R153, UR4, RZ ;  /* 0x0000000499997c24 */ /* 0x000fe2000f8e02ff */
[----:B------:R-:W-:-:S02]  /*6820*/  LEA R180, P5, R149, R38, 0x1 ;  /* 0x0000002695b47211 */ /* 0x000fc400078a08ff */
[----:B------:R-:W-:Y:S02]  /*6830*/  LEA R178, P6, R150, R38, 0x1 ;  /* 0x0000002696b27211 */ /* 0x000fe400078c08ff */
[----:B------:R-:W-:Y:S01]  /*6840*/  PRMT R40, RZ, 0x7610, R40 ;  /* 0x00007610ff287816 */ /* 0x000fe20000000028 */
[----:B------:R-:W-:Y:S01]  /*6850*/  IMAD R154, R154, UR4, RZ ;  /* 0x000000049a9a7c24 */ /* 0x000fe2000f8e02ff */
[-C--:B------:R-:W-:Y:S01]  /*6860*/  LEA.HI.X.SX32 R183, R147, R207.reuse, 0x1, P4 ;  /* 0x000000cf93b77211 */ /* 0x080fe200020f0eff */
[----:B------:R-:W-:Y:S01]  /*6870*/  IMAD R155, R155, UR4, RZ ;  /* 0x000000049b9b7c24 */ /* 0x000fe2000f8e02ff */
[-C--:B------:R-:W-:Y:S01]  /*6880*/  LEA.HI.X.SX32 R181, R149, R207.reuse, 0x1, P5 ;  /* 0x000000cf95b57211 */ /* 0x080fe200028f0eff */
[----:B------:R-:W-:Y:S01]  /*6890*/  IMAD R156, R156, UR4, RZ ;  /* 0x000000049c9c7c24 */ /* 0x000fe2000f8e02ff */
[----:B------:R-:W-:Y:S01]  /*68a0*/  LEA.HI.X.SX32 R179, R150, R207, 0x1, P6 ;  /* 0x000000cf96b37211 */ /* 0x000fe200030f0eff */
[----:B------:R0:W5:Y:S01]  /*68b0*/  @P1 LDG.E.U16 R40, desc[UR22][R64.64] ;  /* 0x0000001640281981 */ /* 0x000162000c1e1500 */
[----:B------:R-:W-:-:S02]  /*68c0*/  SHF.R.U64 R161, R161, 0x1, RZ ;  /* 0x00000001a1a17819 */ /* 0x000fc400000012ff */
[-C--:B------:R-:W-:Y:S02]  /*68d0*/  LEA R176, P4, R151, R38.reuse, 0x1 ;  /* 0x0000002697b07211 */ /* 0x080fe400078808ff */
[-C--:B------:R-:W-:Y:S02]  /*68e0*/  LEA R174, P5, R152, R38.reuse, 0x1 ;  /* 0x0000002698ae7211 */ /* 0x080fe400078a08ff */
[----:B------:R-:W-:Y:S01]  /*68f0*/  LEA R172, P6, R153, R38, 0x1 ;  /* 0x0000002699ac7211 */ /* 0x000fe200078c08ff */
[----:B------:R-:W-:Y:S01]  /*6900*/  IMAD R157, R157, UR4, RZ ;  /* 0x000000049d9d7c24 */ /* 0x000fe2000f8e02ff */
[----:B------:R-:W-:Y:S01]  /*6910*/  LOP3.LUT P1, RZ, R161, 0x1, RZ, 0xc0, !PT ;  /* 0x00000001a1ff7812 */ /* 0x000fe2000782c0ff */
[----:B------:R-:W-:Y:S01]  /*6920*/  IMAD R158, R158, UR4, RZ ;  /* 0x000000049e9e7c24 */ /* 0x000fe2000f8e02ff */
[-C--:B------:R-:W-:Y:S01]  /*6930*/  LEA.HI.X.SX32 R177, R151, R207.reuse, 0x1, P4 ;  /* 0x000000cf97b17211 */ /* 0x080fe200020f0eff */
[----:B------:R-:W-:Y:S01]  /*6940*/  IMAD R161, R159, UR4, RZ ;  /* 0x000000049fa17c24 */ /* 0x000fe2000f8e02ff */
[----:B------:R-:W-:-:S02]  /*6950*/  LEA.HI.X.SX32 R175, R152, R207, 0x1, P5 ;  /* 0x000000cf98af7211 */ /* 0x000fc400028f0eff */
[-C--:B------:R-:W-:Y:S02]  /*6960*/  LEA.HI.X.SX32 R173, R153, R207.reuse, 0x1, P6 ;  /* 0x000000cf99ad7211 */ /* 0x080fe400030f0eff */
[-C--:B------:R-:W-:Y:S02]  /*6970*/  LEA R170, P4, R154, R38.reuse, 0x1 ;  /* 0x000000269aaa7211 */ /* 0x080fe400078808ff */
[-C--:B------:R-:W-:Y:S02]  /*6980*/  LEA R168, P5, R155, R38.reuse, 0x1 ;  /* 0x000000269ba87211 */ /* 0x080fe400078a08ff */
[----:B------:R-:W-:Y:S01]  /*6990*/  LEA R166, P6, R156, R38, 0x1 ;  /* 0x000000269ca67211 */ /* 0x000fe200078c08ff */
[----:B------:R-:W-:Y:S01]  /*69a0*/  IMAD R94, R160, UR4, RZ ;  /* 0x00000004a05e7c24 */ /* 0x000fe2000f8e02ff */
[-C--:B------:R-:W-:Y:S01]  /*69b0*/  LEA.HI.X.SX32 R171, R154, R207.reuse, 0x1, P4 ;  /* 0x000000cf9aab7211 */ /* 0x080fe200020f0eff */
[----:B------:R-:W-:Y:S01]  /*69c0*/  IMAD R145, R145, UR4, RZ ;  /* 0x0000000491917c24 */ /* 0x000fe2000f8e02ff */
[-C--:B------:R-:W-:Y:S01]  /*69d0*/  LEA.HI.X.SX32 R169, R155, R207.reuse, 0x1, P5 ;  /* 0x000000cf9ba97211 */ /* 0x080fe200028f0eff */
[----:B------:R-:W-:Y:S01]  /*69e0*/  IMAD R96, R133, UR4, RZ ;  /* 0x0000000485607c24 */ /* 0x000fe2000f8e02ff */
[----:B------:R-:W-:-:S02]  /*69f0*/  LEA.HI.X.SX32 R167, R156, R207, 0x1, P6 ;  /* 0x000000cf9ca77211 */ /* 0x000fc400030f0eff */
        /* <DEDUP_REMOVED lines=28> */
[CC--:B------:R-:W-:Y:S02]  /*6bc0*/  LEA R144, P5, R137.reuse, R38.reuse, 0x1 ;  /* 0x0000002689907211 */ /* 0x0c0fe400078a08ff */
        /* <DEDUP_REMOVED lines=8> */
[-C--:B------:R-:W-:Y:S01]  /*6c50*/  LEA R136, P6, R213, R38.reuse, 0x1 ;  /* 0x00000026d5887211 */ /* 0x080fe200078c08ff */
[----:B------:R-:W-:Y:S01]  /*6c60*/  IMAD R88, R130, UR4, RZ ;  /* 0x0000000482587c24 */ /* 0x000fe2000f8e02ff */
[-C--:B------:R-:W-:Y:S01]  /*6c70*/  LEA.HI.X.SX32 R139, R212, R207.reuse, 0x1, P5 ;  /* 0x000000cfd48b7211 */ /* 0x080fe200028f0eff */
[----:B------:R-:W-:Y:S01]  /*6c80*/  IMAD R86, R129, UR4, RZ ;  /* 0x0000000481567c24 */ /* 0x000fe2000f8e02ff */
[----:B------:R-:W-:Y:S02]  /*6c90*/  LEA.HI.X.SX32 R137, R213, R207, 0x1, P6 ;  /* 0x000000cfd5897211 */ /* 0x000fe400030f0eff */
[-C--:B------:R-:W-:Y:S02]  /*6ca0*/  LEA R140, P4, R211, R38.reuse, 0x1 ;  /* 0x00000026d38c7211 */ /* 0x080fe400078808ff */
[----:B------:R-:W-:-:S02]  /*6cb0*/  LEA R132, P5, R133, R38, 0x1 ;  /* 0x0000002685847211 */ /* 0x000fc400078a08ff */
[-C--:B------:R-:W-:Y:S01]  /*6cc0*/  LEA R130, P6, R92, R38.reuse, 0x1 ;  /* 0x000000265c827211 */ /* 0x080fe200078c08ff */
[----:B------:R-:W-:Y:S01]  /*6cd0*/  IMAD R90, R131, UR4, RZ ;  /* 0x00000004835a7c24 */ /* 0x000fe2000f8e02ff */
[-C--:B------:R-:W-:Y:S01]  /*6ce0*/  LEA.HI.X.SX32 R141, R211, R207.reuse, 0x1, P4 ;  /* 0x000000cfd38d7211 */ /* 0x080fe200020f0eff */
[----:B------:R-:W-:Y:S01]  /*6cf0*/  IMAD R80, R126, UR4, RZ ;  /* 0x000000047e507c24 */ /* 0x000fe2000f8e02ff */
[-C--:B------:R-:W-:Y:S01]  /*6d00*/  LEA.HI.X.SX32 R133, R133, R207.reuse, 0x1, P5 ;  /* 0x000000cf85857211 */ /* 0x080fe200028f0eff */
[----:B------:R-:W-:Y:S01]  /*6d10*/  IMAD R77, R124, UR4, RZ ;  /* 0x000000047c4d7c24 */ /* 0x000fe2000f8e02ff */
[----:B------:R-:W-:Y:S01]  /*6d20*/  LEA.HI.X.SX32 R131, R92, R207, 0x1, P6 ;  /* 0x000000cf5c837211 */ /* 0x000fe200030f0eff */
[----:B------:R-:W-:Y:S01]  /*6d30*/  IMAD R82, R127, UR4, RZ ;  /* 0x000000047f527c24 */ /* 0x000fe2000f8e02ff */
        /* <DEDUP_REMOVED lines=9> */
[----:B0-----:R-:W-:Y:S01]  /*6dd0*/  IMAD R64, R118, UR4, RZ ;  /* 0x0000000476407c24 */ /* 0x001fe2000f8e02ff */
[-C--:B------:R-:W-:Y:S01]  /*6de0*/  LEA R128, P4, R90, R38.reuse, 0x1 ;  /* 0x000000265a807211 */ /* 0x080fe200078808ff */
[----:B------:R-:W-:Y:S01]  /*6df0*/  IMAD R75, R123, UR4, RZ ;  /* 0x000000047b4b7c24 */ /* 0x000fe2000f8e02ff */
        /* <DEDUP_REMOVED lines=18> */
[-C--:B------:R-:W-:Y:S01]  /*6f20*/  LEA.HI.X.SX32 R113, R75, R207.reuse, 0x1, P6 ;  /* 0x000000cf4b717211 */ /* 0x080fe200030f0eff */
[----:B------:R-:W-:Y:S01]  /*6f30*/  IMAD R83, R108, UR4, RZ ;  /* 0x000000046c537c24 */ /* 0x000fe2000f8e02ff */
[-C--:B------:R-:W-:Y:S01]  /*6f40*/  LEA R116, P4, R78, R38.reuse, 0x1 ;  /* 0x000000264e747211 */ /* 0x080fe200078808ff */
[----:B------:R-:W-:Y:S01]  /*6f50*/  IMAD R79, R106, UR4, RZ ;  /* 0x000000046a4f7c24 */ /* 0x000fe2000f8e02ff */
[-C--:B------:R-:W-:Y:S01]  /*6f60*/  LEA R108, P5, R71, R38.reuse, 0x1 ;  /* 0x00000026476c7211 */ /* 0x080fe200078a08ff */
[----:B------:R-:W-:Y:S01]  /*6f70*/  IMAD R61, R117, UR4, RZ ;  /* 0x00000004753d7c24 */ /* 0x000fe2000f8e02ff */
        /* <DEDUP_REMOVED lines=25> */
[-C--:B------:R-:W-:Y:S02]  /*7110*/  LEA.HI.X.SX32 R97, R97, R207.reuse, 0x1, P5 ;  /* 0x000000cf61617211 */ /* 0x080fe400028f0eff */
[----:B------:R-:W-:Y:S02]  /*7120*/  LEA.HI.X.SX32 R95, R95, R207, 0x1, P6 ;  /* 0x000000cf5f5f7211 */ /* 0x000fe400030f0eff */
[-C--:B------:R-:W-:Y:S02]  /*7130*/  LEA R98, P4, R59, R38.reuse, 0x1 ;  /* 0x000000263b627211 */ /* 0x080fe400078808ff */
[----:B------:R-:W-:-:S02]  /*7140*/  LEA R90, P5, R91, R38, 0x1 ;  /* 0x000000265b5a7211 */ /* 0x000fc400078a08ff */
[-C--:B------:R-:W-:Y:S01]  /*7150*/  LEA R88, P6, R89, R38.reuse, 0x1 ;  /* 0x0000002659587211 */ /* 0x080fe200078c08ff */
[----:B------:R-:W-:Y:S01]  /*7160*/  IMAD R66, R99, UR4, RZ ;  /* 0x0000000463427c24 */ /* 0x000fe2000f8e02ff */
[-C--:B------:R-:W-:Y:S02]  /*7170*/  LEA.HI.X.SX32 R99, R59, R207.reuse, 0x1, P4 ;  /* 0x000000cf3b637211 */ /* 0x080fe400020f0eff */
[-C--:B------:R-:W-:Y:S02]  /*7180*/  LEA.HI.X.SX32 R91, R91, R207.reuse, 0x1, P5 ;  /* 0x000000cf5b5b7211 */ /* 0x080fe400028f0eff */
[----:B------:R-:W-:Y:S02]  /*7190*/  LEA.HI.X.SX32 R89, R89, R207, 0x1, P6 ;  /* 0x000000cf59597211 */ /* 0x000fe400030f0eff */
[-C--:B------:R-:W-:Y:S02]  /*71a0*/  LEA R92, P4, R93, R38.reuse, 0x1 ;  /* 0x000000265d5c7211 */ /* 0x080fe400078808ff */
[----:B------:R-:W-:-:S02]  /*71b0*/  LEA R84, P5, R85, R38, 0x1 ;  /* 0x0000002655547211 */ /* 0x000fc400078a08ff */
[-C--:B------:R-:W-:Y:S01]  /*71c0*/  LEA R82, P6, R83, R38.reuse, 0x1 ;  /* 0x0000002653527211 */ /* 0x080fe200078c08ff */
[----:B------:R-:W-:Y:S01]  /*71d0*/  STL [R1+0x3c], R218 ;  /* 0x00003cda01007387 */ /* 0x000fe20000100800 */
[-C--:B------:R-:W-:Y:S02]  /*71e0*/  LEA.HI.X.SX32 R93, R93, R207.reuse, 0x1, P4 ;  /* 0x000000cf5d5d7211 */ /* 0x080fe400020f0eff */
[-C--:B------:R-:W-:Y:S01]  /*71f0*/  LEA.HI.X.SX32 R85, R85, R207.reuse, 0x1, P5 ;  /* 0x000000cf55557211 */ /* 0x080fe200028f0eff */
[----:B------:R-:W-:Y:S01]  /*7200*/  STL [R1+0xc], R222 ;  /* 0x00000cde01007387 */ /* 0x000fe20000100800 */
[----:B------:R-:W-:Y:S02]  /*7210*/  LEA.HI.X.SX32 R83, R83, R207, 0x1, P6 ;  /* 0x000000cf53537211 */ /* 0x000fe400030f0eff */
[-C--:B------:R-:W-:Y:S01]  /*7220*/  LEA R86, P4, R87, R38.reuse, 0x1 ;  /* 0x0000002657567211 */ /* 0x080fe200078808ff */
[----:B------:R-:W-:Y:S01]  /*7230*/  STL [R1+0x38], R221 ;  /* 0x000038dd01007387 */ /* 0x000fe20000100800 */
[----:B------:R-:W-:-:S02]  /*7240*/  LEA R78, P5, R79, R38, 0x1 ;  /* 0x000000264f4e7211 */ /* 0x000fc400078a08ff */
[----:B------:R-:W-:Y:S01]  /*7250*/  LEA R77, P6, R76, R38, 0x1 ;  /* 0x000000264c4d7211 */ /* 0x000fe200078c08ff */
[----:B------:R-:W-:Y:S01]  /*7260*/  STL [R1+0x8], R219 ;  /* 0x000008db01007387 */ /* 0x000fe20000100800 */
[----:B------:R-:W-:-:S03]  /*7270*/  VIADD R58, R10, 0x3f ;  /* 0x0000003f0a3a7836 */ /* 0x000fc60000000000 */
[----:B------:R-:W-:Y:S01]  /*7280*/  STL [R1+0x10], R224 ;  /* 0x000010e001007387 */ /* 0x000fe20000100800 */
[----:B------:R-:W-:-:S03]  /*7290*/  LEA.HI.X.SX32 R87, R87, R207, 0x1, P4 ;  /* 0x000000cf57577211 */ /* 0x000fc600020f0eff */
[----:B------:R-:W-:Y:S01]  /*72a0*/  STL [R1+0x40], R215 ;  /* 0x000040d701007387 */ /* 0x000fe20000100800 */
[-C--:B------:R-:W-:Y:S02]  /*72b0*/  LEA.HI.X.SX32 R79, R79, R207.reuse, 0x1, P5 ;  /* 0x000000cf4f4f7211 */ /* 0x080fe400028f0eff */
[----:B------:R-:W-:Y:S01]  /*72c0*/  LEA.HI.X.SX32 R76, R76, R207, 0x1, P6 ;  /* 0x000000cf4c4c7211 */ /* 0x000fe200030f0eff */
[----:B------:R-:W-:Y:S01]  /*72d0*/  STL [R1+0x4], R216 ;  /* 0x000004d801007387 */ /* 0x000fe20000100800 */
[-C--:B------:R-:W-:Y:S02]  /*72e0*/  LEA R80, P4, R81, R38.reuse, 0x1 ;  /* 0x0000002651507211 */ /* 0x080fe400078808ff */
[-C--:B------:R-:W-:Y:S01]  /*72f0*/  LEA R73, P5, R72, R38.reuse, 0x1 ;  /* 0x0000002648497211 */ /* 0x080fe200078a08ff */
[----:B------:R-:W-:Y:S01]  /*7300*/  STL [R1+0x34], R225 ;  /* 0x000034e101007387 */ /* 0x000fe20000100800 */
[----:B------:R-:W-:-:S03]  /*7310*/  LEA R71, P6, R70, R38, 0x1 ;  /* 0x0000002646477211 */ /* 0x000fc600078c08ff */
[----:B------:R-:W-:Y:S01]  /*7320*/  STL [R1+0x2c], R223 ;  /* 0x00002cdf01007387 */ /* 0x000fe20000100800 */
[----:B------:R-:W-:-:S03]  /*7330*/  LEA.HI.X.SX32 R81, R81, R207, 0x1, P4 ;  /* 0x000000cf51517211 */ /* 0x000fc600020f0eff */
[----:B------:R-:W-:Y:S01]  /*7340*/  STL [R1+0x28], R220 ;  /* 0x000028dc01007387 */ /* 0x000fe20000100800 */
[----:B------:R-:W-:-:S03]  /*7350*/  LEA.HI.X.SX32 R72, R72, R207, 0x1, P5 ;  /* 0x000000cf48487211 */ /* 0x000fc600028f0eff */
[----:B------:R-:W-:Y:S01]  /*7360*/  STL [R1+0x24], R217 ;  /* 0x000024d901007387 */ /* 0x000fe20000100800 */
[----:B------:R-:W-:-:S03]  /*7370*/  LEA.HI.X.SX32 R70, R70, R207, 0x1, P6 ;  /* 0x000000cf46467211 */ /* 0x000fc600030f0eff */
[----:B------:R-:W-:Y:S01]  /*7380*/  STL [R1+0x30], R226 ;  /* 0x000030e201007387 */ /* 0x000fe20000100800 */
[-C--:B------:R-:W-:Y:S02]  /*7390*/  LEA R75, P4, R74, R38.reuse, 0x1 ;  /* 0x000000264a4b7211 */ /* 0x080fe400078808ff */
[CC--:B------:R-:W-:Y:S01]  /*73a0*/  LEA R68, P5, R69.reuse, R38.reuse, 0x1 ;  /* 0x0000002645447211 */ /* 0x0c0fe200078a08ff */
[----:B------:R0:W-:Y:S01]  /*73b0*/  STL [R1+0x6c], R58 ;  /* 0x00006c3a01007387 */ /* 0x0001e20000100800 */
[----:B------:R-:W-:Y:S02]  /*73c0*/  LEA R67, P6, R66, R38, 0x1 ;  /* 0x0000002642437211 */ /* 0x000fe400078c08ff */
[-C--:B------:R-:W-:Y:S02]  /*73d0*/  LEA.HI.X.SX32 R74, R74, R207.reuse, 0x1, P4 ;  /* 0x000000cf4a4a7211 */ /* 0x080fe400020f0eff */
[-C--:B------:R-:W-:Y:S01]  /*73e0*/  LEA.HI.X.SX32 R69, R69, R207.reuse, 0x1, P5 ;  /* 0x000000cf45457211 */ /* 0x080fe200028f0eff */
[----:B0-----:R-:W-:Y:S01]  /*73f0*/  IMAD R58, R37, UR4, RZ ;  /* 0x00000004253a7c24 */ /* 0x001fe2000f8e02ff */
[----:B------:R-:W-:-:S02]  /*7400*/  LEA.HI.X.SX32 R66, R66, R207, 0x1, P6 ;  /* 0x000000cf42427211 */ /* 0x000fc400030f0eff */
[-C--:B------:R-:W-:Y:S02]  /*7410*/  LEA R61, P4, R60, R38.reuse, 0x1 ;  /* 0x000000263c3d7211 */ /* 0x080fe400078808ff */
[CC--:B------:R-:W-:Y:S02]  /*7420*/  LEA R64, P5, R65.reuse, R38.reuse, 0x1 ;  /* 0x0000002641407211 */ /* 0x0c0fe400078a08ff */
[----:B------:R-:W-:Y:S02]  /*7430*/  LEA R59, P6, R58, R38, 0x1 ;  /* 0x000000263a3b7211 */ /* 0x000fe400078c08ff */
[-C--:B------:R-:W-:Y:S02]  /*7440*/  LEA.HI.X.SX32 R60, R60, R207.reuse, 0x1, P4 ;  /* 0x000000cf3c3c7211 */ /* 0x080fe400020f0eff */
[-C--:B------:R-:W-:Y:S02]  /*7450*/  LEA.HI.X.SX32 R65, R65, R207.reuse, 0x1, P5 ;  /* 0x000000cf41417211 */ /* 0x080fe400028f0eff */
[----:B------:R-:W-:-:S02]  /*7460*/  LEA.HI.X.SX32 R58, R58, R207, 0x1, P6 ;  /* 0x000000cf3a3a7211 */ /* 0x000fc400030f0eff */
[----:B------:R-:W-:Y:S02]  /*7470*/  PRMT R35, RZ, 0x7610, R35 ;  /* 0x00007610ff237816 */ /* 0x000fe40000000023 */
[----:B------:R-:W-:Y:S02]  /*7480*/  PRMT R38, RZ, 0x7610, R38 ;  /* 0x00007610ff267816 */ /* 0x000fe40000000026 */
[----:B------:R-:W-:Y:S02]  /*7490*/  PRMT R207, RZ, 0x7610, R207 ;  /* 0x00007610ffcf7816 */ /* 0x000fe400000000cf */
[----:B------:R0:W5:Y:S04]  /*74a0*/  @P2 LDG.E.U16 R35, desc[UR22][R4.64] ;  /* 0x0000001604232981 */ /* 0x000168000c1e1500 */
[----:B------:R0:W5:Y:S04]  /*74b0*/  @P1 LDG.E.U16 R38, desc[UR22][R6.64] ;  /* 0x0000001606261981 */ /* 0x000168000c1e1500 */
[----:B------:R0:W5:Y:S01]  /*74c0*/  @!P0 LDG.E.U16 R207, desc[UR22][R8.64] ;  /* 0x0000001608cf8981 */ /* 0x000162000c1e1500 */
[----:B------:R-:W-:Y:S01]  /*74d0*/  VIADD R213, R10, 0x3f ;  /* 0x0000003f0ad57836 */ /* 0x000fe20000000000 */
[----:B------:R-:W-:-:S04]  /*74e0*/  @!UP1 UIADD3 UR4, UPT, UPT, -UR6, 0x100000, URZ ;  /* 0x0010000006049890 */ /* 0x000fc8000fffe1ff */
[----:B------:R-:W-:Y:S02]  /*74f0*/  @!UP1 USHF.L.U32 UR5, UR4, 0xb, URZ ;  /* 0x0000000b04059899 */ /* 0x000fe400080006ff */
[----:B------:R-:W-:Y:S01]  /*7500*/  @!UP1 USHF.L.U32 UR4, UR4, 0x1, URZ ;  /* 0x0000000104049899 */ /* 0x000fe200080006ff */
[----:B------:R-:W-:Y:S01]  /*7510*/  ISETP.GT.AND P4, PT, R213, 0x3f, PT ;  /* 0x0000003fd500780c */ /* 0x000fe20003f84270 */
[----:B------:R-:W-:-:S03]  /*7520*/  VOTEU.ALL UP1, P3 ;  /* 0x0000000000ff7886 */ /* 0x000fc60001820000 */
[----:B------:R-:W-:-:S07]  /*7530*/  ISETP.LT.AND P5, PT, R227, R10, P4 ;  /* 0x0000000ae300720c */ /* 0x000fce00027a1270 */
[----:B------:R0:W1:Y:S02]  /*7540*/  @!UP1 SYNCS.EXCH.64 URZ, [UR9+0x8008], UR4 ;  /* 0x0080080409ff95b2 */ /* 0x0000640008000100 */
[----:B0-----:R-:W-:Y:S05]  /*7550*/  @!P4 BRA `(.L_x_6) ;  /* 0x000000000084c947 */ /* 0x001fea0003800000 */
[----:B-----5:R-:W-:Y:S02]  /*7560*/  PRMT R10, R192, 0x5410, R11 ;  /* 0x00005410c00a7816 */ /* 0x020fe4000000000b */
[----:B------:R-:W-:Y:S02]  /*7570*/  PRMT R14, R14, 0x5410, R15 ;  /* 0x000054100e0e7816 */ /* 0x000fe4000000000f */
[----:B------:R-:W-:Y:S02]  /*7580*/  PRMT R16, R16, 0x5410, R17 ;  /* 0x0000541010107816 */ /* 0x000fe40000000011 */
[----:B------:R-:W-:Y:S02]  /*7590*/  PRMT R34, R34, 0x5410, R35 ;  /* 0x0000541022227816 */ /* 0x000fe40000000023 */
[----:B------:R-:W-:Y:S02]  /*75a0*/  PRMT R4, R201, 0x5410, R206 ;  /* 0x00005410c9047816 */ /* 0x000fe400000000ce */
[----:B------:R-:W-:-:S02]  /*75b0*/  PRMT R5, R205, 0x5410, R208 ;  /* 0x00005410cd057816 */ /* 0x000fc400000000d0 */
[----:B------:R-:W-:Y:S02]  /*75c0*/  PRMT R6, R197, 0x5410, R200 ;  /* 0x00005410c5067816 */ /* 0x000fe400000000c8 */
        /* <DEDUP_REMOVED lines=24> */
[----:B------:R-:W-:-:S04]  /*7750*/  PRMT R35, R38, 0x5410, R207 ;  /* 0x0000541026237816 */ /* 0x000fc800000000cf */
[----:B------:R0:W-:Y:S03]  /*7760*/  STTM.x32 tmem[UR10+0x80], R4 ;  /* 0x00008004000079ed */ /* 0x0001e600082c000a */
.L_x_6:
[----:B------:R-:W2:Y:S01]  /*7770*/  FENCE.VIEW.ASYNC.T ;  /* 0x00000000000073c6 */ /* 0x000ea20000000200 */
[----:B------:R-:W-:Y:S02]  /*7780*/  LOP3.LUT R155, R155, R154, RZ, 0x3c, !PT ;  /* 0x0000009a9b9b7212 */ /* 0x000fe400078e3cff */
[----:B------:R-:W-:Y:S02]  /*7790*/  LOP3.LUT R75, R75, R74, RZ, 0x3c, !PT ;  /* 0x0000004a4b4b7212 */ /* 0x000fe400078e3cff */
[----:B-----5:R-:W-:Y:S01]  /*77a0*/  PRMT R190, RZ, 0x7610, R190 ;  /* 0x00007610ffbe7816 */ /* 0x020fe200000000be */
[----:B-12---:R-:W-:Y:S01]  /*77b0*/  BAR.SYNC.DEFER_BLOCKING 0x0 ;  /* 0x0000000000007b1d */ /* 0x006fe20000010000 */
[----:B------:R-:W-:Y:S02]  /*77c0*/  LOP3.LUT R154, R155, R154, RZ, 0x3c, !PT ;  /* 0x0000009a9b9a7212 */ /* 0x000fe400078e3cff */
[----:B------:R-:W-:Y:S02]  /*77d0*/  LOP3.LUT R74, R75, R74, RZ, 0x3c, !PT ;  /* 0x0000004a4b4a7212 */ /* 0x000fe400078e3cff */
[----:B------:R-:W-:-:S02]  /*77e0*/  PRMT R191, RZ, 0x7610, R191 ;  /* 0x00007610ffbf7816 */ /* 0x000fc400000000bf */
[----:B------:R-:W-:Y:S02]  /*77f0*/  PRMT R192, RZ, 0x7610, R192 ;  /* 0x00007610ffc07816 */ /* 0x000fe400000000c0 */
[----:B------:R-:W-:Y:S02]  /*7800*/  PRMT R193, RZ, 0x7610, R193 ;  /* 0x00007610ffc17816 */ /* 0x000fe400000000c1 */
[----:B------:R-:W-:Y:S02]  /*7810*/  PRMT R194, RZ, 0x7610, R194 ;  /* 0x00007610ffc27816 */ /* 0x000fe400000000c2 */
[----:B------:R-:W-:Y:S02]  /*7820*/  PRMT R195, RZ, 0x7610, R195 ;  /* 0x00007610ffc37816 */ /* 0x000fe400000000c3 */
[----:B------:R-:W-:Y:S02]  /*7830*/  PRMT R196, RZ, 0x7610, R196 ;  /* 0x00007610ffc47816 */ /* 0x000fe400000000c4 */
[----:B------:R-:W-:-:S02]  /*7840*/  PRMT R197, RZ, 0x7610, R197 ;  /* 0x00007610ffc57816 */ /* 0x000fc400000000c5 */
[----:B------:R-:W-:Y:S02]  /*7850*/  PRMT R198, RZ, 0x7610, R198 ;  /* 0x00007610ffc67816 */ /* 0x000fe400000000c6 */
[----:B------:R-:W-:Y:S02]  /*7860*/  PRMT R199, RZ, 0x7610, R199 ;  /* 0x00007610ffc77816 */ /* 0x000fe400000000c7 */
[----:B------:R-:W-:Y:S01]  /*7870*/  PRMT R200, RZ, 0x7610, R200 ;  /* 0x00007610ffc87816 */ /* 0x000fe200000000c8 */
[----:B------:R-:W2:Y:S01]  /*7880*/  @P5 LDG.E.U16 R190, desc[UR22][R186.64] ;  /* 0x00000016babe5981 */ /* 0x000ea2000c1e1500 */
[----:B------:R-:W-:Y:S02]  /*7890*/  PRMT R201, RZ, 0x7610, R201 ;  /* 0x00007610ffc97816 */ /* 0x000fe400000000c9 */
[----:B------:R-:W-:Y:S01]  /*78a0*/  PRMT R44, RZ, 0x7610, R44 ;  /* 0x00007610ff2c7816 */ /* 0x000fe2000000002c */
[----:B------:R-:W3:Y:S01]  /*78b0*/  @P5 LDG.E.U16 R191, desc[UR22][R178.64] ;  /* 0x00000016b2bf5981 */ /* 0x000ee2000c1e1500 */
[----:B------:R-:W-:-:S02]  /*78c0*/  PRMT R45, RZ, 0x7610, R45 ;  /* 0x00007610ff2d7816 */ /* 0x000fc4000000002d */
[----:B------:R-:W-:Y:S01]  /*78d0*/  PRMT R46, RZ, 0x7610, R46 ;  /* 0x00007610ff2e7816 */ /* 0x000fe2000000002e */
[----:B------:R-:W4:Y:S01]  /*78e0*/  @P5 LDG.E.U16 R192, desc[UR22][R170.64] ;  /* 0x00000016aac05981 */ /* 0x000f22000c1e1500 */
[----:B------:R-:W-:Y:S02]  /*78f0*/  PRMT R47, RZ, 0x7610, R47 ;  /* 0x00007610ff2f7816 */ /* 0x000fe4000000002f */
[----:B------:R-:W-:Y:S01]  /*7900*/  PRMT R48, RZ, 0x7610, R48 ;  /* 0x00007610ff307816 */ /* 0x000fe20000000030 */
[----:B------:R-:W4:Y:S01]  /*7910*/  @P5 LDG.E.U16 R193, desc[UR22][R162.64] ;  /* 0x00000016a2c15981 */ /* 0x000f22000c1e1500 */
[----:B------:R-:W-:Y:S02]  /*7920*/  LOP3.LUT R155, R155, R154, RZ, 0x3c, !PT ;  /* 0x0000009a9b9b7212 */ /* 0x000fe400078e3cff */
[----:B------:R-:W-:Y:S01]  /*7930*/  PRMT R49, RZ, 0x7610, R49 ;  /* 0x00007610ff317816 */ /* 0x000fe20000000031 */
[----:B------:R-:W4:Y:S01]  /*7940*/  @P5 LDG.E.U16 R195, desc[UR22][R146.64] ;  /* 0x0000001692c35981 */ /* 0x000f22000c1e1500 */
[----:B------:R-:W-:-:S02]  /*7950*/  LOP3.LUT R75, R75, R74, RZ, 0x3c, !PT ;  /* 0x0000004a4b4b7212 */ /* 0x000fc400078e3cff */
[----:B------:R-:W-:Y:S01]  /*7960*/  PRMT R50, RZ, 0x7610, R50 ;  /* 0x00007610ff327816 */ /* 0x000fe20000000032 */
[----:B------:R-:W4:Y:S01]  /*7970*/  @P5 LDG.E.U16 R194, desc[UR22][R154.64] ;  /* 0x000000169ac25981 */ /* 0x000f22000c1e1500 */
[----:B------:R-:W-:Y:S02]  /*7980*/  PRMT R51, RZ, 0x7610, R51 ;  /* 0x00007610ff337816 */ /* 0x000fe40000000033 */
[----:B------:R-:W-:Y:S01]  /*7990*/  PRMT R54, RZ, 0x7610, R54 ;  /* 0x00007610ff367816 */ /* 0x000fe20000000036 */
[----:B------:R-:W4:Y:S01]  /*79a0*/  @P5 LDG.E.U16 R196, desc[UR22][R138.64] ;  /* 0x000000168ac45981 */ /* 0x000f22000c1e1500 */
[----:B------:R-:W-:Y:S02]  /*79b0*/  PRMT R55, RZ, 0x7610, R55 ;  /* 0x00007610ff377816 */ /* 0x000fe40000000037 */
[----:B------:R-:W-:Y:S01]  /*79c0*/  PRMT R56, RZ, 0x7610, R56 ;  /* 0x00007610ff387816 */ /* 0x000fe20000000038 */
[----:B------:R-:W4:Y:S01]  /*79d0*/  @P5 LDG.E.U16 R197, desc[UR22][R130.64] ;  /* 0x0000001682c55981 */ /* 0x000f22000c1e1500 */
[----:B------:R-:W-:-:S02]  /*79e0*/  PRMT R57, RZ, 0x7610, R57 ;  /* 0x00007610ff397816 */ /* 0x000fc40000000039 */
[----:B------:R-:W-:Y:S01]  /*79f0*/  LOP3.LUT R73, R73, R72, RZ, 0x3c, !PT ;  /* 0x0000004849497212 */ /* 0x000fe200078e3cff */
[----:B------:R-:W4:Y:S01]  /*7a00*/  @P5 LDG.E.U16 R198, desc[UR22][R122.64] ;  /* 0x000000167ac65981 */ /* 0x000f22000c1e1500 */
[----:B------:R-:W-:Y:S02]  /*7a10*/  PRMT R62, RZ, 0x7610, R62 ;  /* 0x00007610ff3e7816 */ /* 0x000fe4000000003e */
[----:B------:R-:W-:Y:S01]  /*7a20*/  LOP3.LUT R67, R67, R66, RZ, 0x3c, !PT ;  /* 0x0000004243437212 */ /* 0x000fe200078e3cff */
[----:B------:R-:W4:Y:S01]  /*7a30*/  @P5 LDG.E.U16 R199, desc[UR22][R114.64] ;  /* 0x0000001672c75981 */ /* 0x000f22000c1e1500 */
[----:B------:R-:W-:Y:S02]  /*7a40*/  PRMT R63, RZ, 0x7610, R63 ;  /* 0x00007610ff3f7816 */ /* 0x000fe4000000003f */
[----:B------:R-:W-:Y:S01]  /*7a50*/  PRMT R188, RZ, 0x7610, R188 ;  /* 0x00007610ffbc7816 */ /* 0x000fe200000000bc */
[----:B------:R-:W4:Y:S01]  /*7a60*/  @P5 LDG.E.U16 R200, desc[UR22][R106.64] ;  /* 0x000000166ac85981 */ /* 0x000f22000c1e1500 */
[----:B------:R-:W-:-:S02]  /*7a70*/  PRMT R189, RZ, 0x7610, R189 ;  /* 0x00007610ffbd7816 */ /* 0x000fc400000000bd */
[----:B0-----:R-:W-:Y:S01]  /*7a80*/  PRMT R26, RZ, 0x7610, R26 ;  /* 0x00007610ff1a7816 */ /* 0x001fe2000000001a */
[----:B------:R-:W4:Y:S01]  /*7a90*/  @P5 LDG.E.U16 R201, desc[UR22][R98.64] ;  /* 0x0000001662c95981 */ /* 0x000f22000c1e1500 */
[----:B------:R-:W-:Y:S02]  /*7aa0*/  LOP3.LUT R72, R73, R72, RZ, 0x3c, !PT ;  /* 0x0000004849487212 */ /* 0x000fe400078e3cff */
[----:B------:R-:W-:Y:S01]  /*7ab0*/  LOP3.LUT R159, R159, R158, RZ, 0x3c, !PT ;  /* 0x0000009e9f9f7212 */ /* 0x000fe200078e3cff */
[----:B------:R-:W4:Y:S01]  /*7ac0*/  @P5 LDG.E.U16 R44, desc[UR22][R90.64] ;  /* 0x000000165a2c5981 */ /* 0x000f22000c1e1500 */
[----:B------:R-:W-:Y:S02]  /*7ad0*/  PRMT R27, RZ, 0x7610, R27 ;  /* 0x00007610ff1b7816 */ /* 0x000fe4000000001b */
[----:B------:R-:W-:Y:S01]  /*7ae0*/  PRMT R28, RZ, 0x7610, R28 ;  /* 0x00007610ff1c7816 */ /* 0x000fe2000000001c */
[----:B------:R-:W4:Y:S01]  /*7af0*/  @P5 LDG.E.U16 R45, desc[UR22][R82.64] ;  /* 0x00000016522d5981 */ /* 0x000f22000c1e1500 */
[----:B------:R-:W-:-:S02]  /*7b00*/  PRMT R29, RZ, 0x7610, R29 ;  /* 0x00007610ff1d7816 */ /* 0x000fc4000000001d */
        /* <DEDUP_REMOVED lines=12> */
[----:B------:R-:W-:Y:S01]  /*7bd0*/  LOP3.LUT R71, R71, R70, RZ, 0x3c, !PT ;  /* 0x0000004647477212 */ /* 0x000fe200078e3cff */
[----:B------:R-:W4:Y:S01]  /*7be0*/  @P5 LDG.E.U16 R50, desc[UR22][R168.64] ;  /* 0x00000016a8325981 */ /* 0x000f22000c1e1500 */
[----:B------:R-:W-:Y:S02]  /*7bf0*/  LOP3.LUT R66, R67, R66, RZ, 0x3c, !PT ;  /* 0x0000004243427212 */ /* 0x000fe400078e3cff */
[----:B------:R-:W-:Y:S01]  /*7c00*/  PRMT R40, RZ, 0x7610, R40 ;  /* 0x00007610ff287816 */ /* 0x000fe20000000028 */
[----:B------:R-:W4:Y:S01]  /*7c10*/  @P5 LDG.E.U16 R51, desc[UR22][R160.64] ;  /* 0x00000016a0335981 */ /* 0x000f22000c1e1500 */
[----:B------:R-:W-:-:S02]  /*7c20*/  LOP3.LUT R73, R73, R72, RZ, 0x3c, !PT ;  /* 0x0000004849497212 */ /* 0x000fc400078e3cff */
[----:B------:R-:W-:Y:S01]  /*7c30*/  PRMT R41, RZ, 0x7610, R41 ;  /* 0x00007610ff297816 */ /* 0x000fe20000000029 */
[----:B------:R-:W4:Y:S01]  /*7c40*/  @P5 LDG.E.U16 R54, desc[UR22][R152.64] ;  /* 0x0000001698365981 */ /* 0x000f22000c1e1500 */
[----:B------:R-:W-:Y:S02]  /*7c50*/  LOP3.LUT R158, R159, R158, RZ, 0x3c, !PT ;  /* 0x0000009e9f9e7212 */ /* 0x000fe400078e3cff */
[----:B------:R-:W-:Y:S01]  /*7c60*/  LOP3.LUT R157, R157, R156, RZ, 0x3c, !PT ;  /* 0x0000009c9d9d7212 */ /* 0x000fe200078e3cff */
[----:B------:R-:W4:Y:S01]  /*7c70*/  @P5 LDG.E.U16 R55, desc[UR22][R144.64] ;  /* 0x0000001690375981 */ /* 0x000f22000c1e1500 */
[----:B------:R-:W-:Y:S02]  /*7c80*/  LOP3.LUT R77, R77, R76, RZ, 0x3c, !PT ;  /* 0x0000004c4d4d7212 */ /* 0x000fe400078e3cff */
[----:B------:R-:W-:Y:S01]  /*7c90*/  LOP3.LUT R61, R61, R60, RZ, 0x3c, !PT ;  /* 0x0000003c3d3d7212 */ /* 0x000fe200078e3cff */
[----:B------:R-:W4:Y:S01]  /*7ca0*/  @P5 LDG.E.U16 R56, desc[UR22][R136.64] ;  /* 0x0000001688385981 */ /* 0x000f22000c1e1500 */
[----:B------:R-:W-:-:S02]  /*7cb0*/  LOP3.LUT R67, R67, R66, RZ, 0x3c, !PT ;  /* 0x0000004243437212 */ /* 0x000fc400078e3cff */
[----:B------:R-:W-:Y:S01]  /*7cc0*/  LOP3.LUT R59, R59, R58, RZ, 0x3c, !PT ;  /* 0x0000003a3b3b7212 */ /* 0x000fe200078e3cff */
[----:B------:R-:W4:Y:S01]  /*7cd0*/  @P5 LDG.E.U16 R57, desc[UR22][R128.64] ;  /* 0x0000001680395981 */ /* 0x000f22000c1e1500 */
[----:B------:R-:W-:Y:S02]  /*7ce0*/  LOP3.LUT R159, R159, R158, RZ, 0x3c, !PT ;  /* 0x0000009e9f9f7212 */ /* 0x000fe400078e3cff */
[----:B------:R-:W-:Y:S01]  /*7cf0*/  PRMT R42, RZ, 0x7610, R42 ;  /* 0x00007610ff2a7816 */ /* 0x000fe2000000002a */
[----:B------:R-:W4:Y:S01]  /*7d00*/  @P5 LDG.E.U16 R62, desc[UR22][R120.64] ;  /* 0x00000016783e5981 */ /* 0x000f22000c1e1500 */
[----:B------:R-:W-:Y:S02]  /*7d10*/  PRMT R43, RZ, 0x7610, R43 ;  /* 0x00007610ff2b7816 */ /* 0x000fe4000000002b */
[----:B------:R-:W-:Y:S01]  /*7d20*/  PRMT R6, RZ, 0x7610, R6 ;  /* 0x00007610ff067816 */ /* 0x000fe20000000006 */
[----:B------:R-:W4:Y:S01]  /*7d30*/  @P5 LDG.E.U16 R63, desc[UR22][R112.64] ;  /* 0x00000016703f5981 */ /* 0x000f22000c1e1500 */
[----:B------:R-:W-:-:S02]  /*7d40*/  LOP3.LUT R70, R71, R70, RZ, 0x3c, !PT ;  /* 0x0000004647467212 */ /* 0x000fc400078e3cff */
[----:B------:R-:W-:Y:S01]  /*7d50*/  PRMT R7, RZ, 0x7610, R7 ;  /* 0x00007610ff077816 */ /* 0x000fe20000000007 */
[----:B------:R-:W4:Y:S01]  /*7d60*/  @P5 LDG.E.U16 R188, desc[UR22][R104.64] ;  /* 0x0000001668bc5981 */ /* 0x000f22000c1e1500 */
[----:B------:R-:W-:Y:S02]  /*7d70*/  LOP3.LUT R156, R157, R156, RZ, 0x3c, !PT ;  /* 0x0000009c9d9c7212 */ /* 0x000fe400078e3cff */
[----:B------:R-:W-:Y:S01]  /*7d80*/  PRMT R8, RZ, 0x7610, R8 ;  /* 0x00007610ff087816 */ /* 0x000fe20000000008 */
[----:B------:R-:W4:Y:S01]  /*7d90*/  @P5 LDG.E.U16 R189, desc[UR22][R96.64] ;  /* 0x0000001660bd5981 */ /* 0x000f22000c1e1500 */
[----:B------:R-:W-:Y:S02]  /*7da0*/  LOP3.LUT R76, R77, R76, RZ, 0x3c, !PT ;  /* 0x0000004c4d4c7212 */ /* 0x000fe400078e3cff */
        /* <DEDUP_REMOVED lines=30> */
[----:B------:R-:W-:Y:S01]  /*7f90*/  SHF.R.S32.HI R4, RZ, 0x1f, R3 ;  /* 0x0000001fff047819 */ /* 0x000fe20000011403 */
[----:B------:R-:W4:Y:S01]  /*7fa0*/  @P5 LDG.E.U16 R38, desc[UR22][R134.64] ;  /* 0x0000001686265981 */ /* 0x000f22000c1e1500 */
[----:B------:R-:W-:Y:S02]  /*7fb0*/  LOP3.LUT R157, R157, R156, RZ, 0x3c, !PT ;  /* 0x0000009c9d9d7212 */ /* 0x000fe400078e3cff */
[----:B------:R-:W-:Y:S01]  /*7fc0*/  SHF.R.S32.HI R5, RZ, 0x6, R202 ;  /* 0x00000006ff057819 */ /* 0x000fe200000114ca */
[----:B------:R-:W4:Y:S01]  /*7fd0*/  @P5 LDG.E.U16 R39, desc[UR22][R126.64] ;  /* 0x000000167e275981 */ /* 0x000f22000c1e1500 */
[----:B------:R-:W-:Y:S01]  /*7fe0*/  LOP3.LUT R77, R77, R76, RZ, 0x3c, !PT ;  /* 0x0000004c4d4d7212 */ /* 0x000fe200078e3cff */
[----:B------:R-:W-:Y:S01]  /*7ff0*/  IMAD.SHL.U32 R204, R52, 0x40, RZ ;  /* 0x0000004034cc7824 */ /* 0x000fe200078e00ff */
[----:B------:R-:W0:Y:S01]  /*8000*/  LDCU UR5, c[0x0][0x3a0] ;  /* 0x00007400ff0577ac */ /* 0x000e220008000800 */
[----:B------:R-:W4:Y:S01]  /*8010*/  @P5 LDG.E.U16 R40, desc[UR22][R118.64] ;  /* 0x0000001676285981 */ /* 0x000f22000c1e1500 */
[----:B------:R-:W-:-:S03]  /*8020*/  LOP3.LUT R61, R61, R60, RZ, 0x3c, !PT ;  /* 0x0000003c3d3d7212 */ /* 0x000fc600078e3cff */
[----:B------:R-:W4:Y:S01]  /*8030*/  @P5 LDG.E.U16 R41, desc[UR22][R110.64] ;  /* 0x000000166e295981 */ /* 0x000f22000c1e1500 */
[----:B------:R-:W-:-:S03]  /*8040*/  LOP3.LUT R59, R59, R58, RZ, 0x3c, !PT ;  /* 0x0000003a3b3b7212 */ /* 0x000fc600078e3cff */
[----:B------:R-:W4:Y:S04]  /*8050*/  @P5 LDG.E.U16 R42, desc[UR22][R102.64] ;  /* 0x00000016662a5981 */ /* 0x000f28000c1e1500 */
        /* <DEDUP_REMOVED lines=20> */
[----:B------:R-:W4:Y:S01]  /*81a0*/  @P5 LDG.E.U16 R25, desc[UR22][R58.64] ;  /* 0x000000163a195981 */ /* 0x000f22000c1e1500 */
[----:B------:R-:W-:-:S02]  /*81b0*/  SHF.L.U64.HI R37, R3, 0x1, R4 ;  /* 0x0000000103257819 */ /* 0x000fc40000010204 */
[----:B------:R-:W-:Y:S01]  /*81c0*/  SGXT R4, R5, 0x1 ;  /* 0x000000010504781a */ /* 0x000fe20000000200 */
[----:B------:R-:W-:-:S03]  /*81d0*/  IMAD.SHL.U32 R3, R202, 0x2, RZ ;  /* 0x00000002ca037824 */ /* 0x000fc600078e00ff */
[----:B------:R-:W-:Y:S01]  /*81e0*/  LOP3.LUT R4, R4, 0x90, RZ, 0xc0, !PT ;  /* 0x0000009004047812 */ /* 0x000fe200078ec0ff */
[----:B------:R1:W-:Y:S03]  /*81f0*/  STL [R1+0x60], R204 ;  /* 0x000060cc01007387 */ /* 0x0003e60000100800 */
[----:B------:R-:W-:Y:S01]  /*8200*/  LOP3.LUT R3, R4, 0x7e, R3, 0x78, !PT ;  /* 0x0000007e04037812 */ /* 0x000fe200078e7803 */
[----:B------:R-:W-:-:S03]  /*8210*/  IMAD.WIDE R36, R204, 0x2, R36 ;  /* 0x00000002cc247825 */ /* 0x000fc600078e0224 */
[C---:B-1----:R-:W-:Y:S02]  /*8220*/  LOP3.LUT R204, R3.reuse, 0x20, RZ, 0x3c, !PT ;  /* 0x0000002003cc7812 */ /* 0x042fe400078e3cff */
[----:B------:R-:W-:Y:S01]  /*8230*/  LOP3.LUT R202, R3, 0x40, RZ, 0x3c, !PT ;  /* 0x0000004003ca7812 */ /* 0x000fe200078e3cff */
[----:B--2---:R-:W-:Y:S04]  /*8240*/  STS.U16 [R3+UR9], R190 ;  /* 0x000000be03007988 */ /* 0x004fe80008000409 */
[----:B---3--:R-:W-:Y:S04]  /*8250*/  STS.U16 [R3+UR9+0x400], R191 ;  /* 0x000400bf03007988 */ /* 0x008fe80008000409 */
[----:B----4-:R-:W-:Y:S04]  /*8260*/  STS.U16 [R3+UR9+0x800], R192 ;  /* 0x000800c003007988 */ /* 0x010fe80008000409 */
[----:B------:R-:W-:Y:S04]  /*8270*/  STS.U16 [R3+UR9+0xc00], R193 ;  /* 0x000c00c103007988 */ /* 0x000fe80008000409 */
        /* <DEDUP_REMOVED lines=34> */
[----:B------:R-:W-:Y:S01]  /*84a0*/  STS.U16 [R202+UR9+0x1a00], R38 ;  /* 0x001a0026ca007988 */ /* 0x000fe20008000409 */
[----:B------:R-:W-:-:S03]  /*84b0*/  IADD3 R4, P1, PT, R36, UR12, RZ ;  /* 0x0000000c24047c10 */ /* 0x000fc6000ff3e0ff */
[----:B------:R-:W-:Y:S01]  /*84c0*/  STS.U16 [R202+UR9+0x1e00], R39 ;  /* 0x001e0027ca007988 */ /* 0x000fe20008000409 */
[----:B------:R-:W-:-:S03]  /*84d0*/  LOP3.LUT R36, R3, 0x60, RZ, 0x3c, !PT ;  /* 0x0000006003247812 */ /* 0x000fc600078e3cff */
[----:B------:R-:W-:Y:S04]  /*84e0*/  STS.U16 [R202+UR9+0x2200], R40 ;  /* 0x00220028ca007988 */ /* 0x000fe80008000409 */
[----:B------:R-:W-:Y:S01]  /*84f0*/  STS.U16 [R202+UR9+0x2600], R41 ;  /* 0x00260029ca007988 */ /* 0x000fe20008000409 */
[----:B0-----:R-:W-:-:S03]  /*8500*/  UIADD3 UR12, UPT, UPT, UR5, 0x3f, URZ ;  /* 0x0000003f050c7890 */ /* 0x001fc6000fffe0ff */
[----:B------:R-:W-:Y:S04]  /*8510*/  STS.U16 [R202+UR9+0x2a00], R42 ;  /* 0x002a002aca007988 */ /* 0x000fe80008000409 */
[----:B------:R-:W-:Y:S04]  /*8520*/  STS.U16 [R202+UR9+0x2e00], R43 ;  /* 0x002e002bca007988 */ /* 0x000fe80008000409 */
[----:B------:R-:W-:Y:S04]  /*8530*/  STS.U16 [R202+UR9+0x3200], R6 ;  /* 0x00320006ca007988 */ /* 0x000fe80008000409 */
[----:B------:R0:W-:Y:S01]  /*8540*/  STS.U16 [R202+UR9+0x3600], R7 ;  /* 0x00360007ca007988 */ /* 0x0001e20008000409 */
[----:B------:R-:W-:-:S03]  /*8550*/  USHF.R.S32.HI UR7, URZ, 0x1f, UR12 ;  /* 0x0000001fff077899 */ /* 0x000fc6000801140c */
[----:B------:R-:W-:Y:S04]  /*8560*/  STS.U16 [R202+UR9+0x3a00], R8 ;  /* 0x003a0008ca007988 */ /* 0x000fe80008000409 */
[----:B------:R-:W-:Y:S01]  /*8570*/  STS.U16 [R202+UR9+0x3e00], R9 ;  /* 0x003e0009ca007988 */ /* 0x000fe20008000409 */
[----:B0-----:R-:W-:-:S03]  /*8580*/  SHF.R.S32.HI R7, RZ, 0x1f, R52 ;  /* 0x0000001fff077819 */ /* 0x001fc60000011434 */
[----:B------:R-:W-:Y:S04]  /*8590*/  STS.U16 [R36+UR9+0x300], R10 ;  /* 0x0003000a24007988 */ /* 0x000fe80008000409 */
[----:B------:R-:W-:Y:S01]  /*85a0*/  STS.U16 [R36+UR9+0x700], R11 ;  /* 0x0007000b24007988 */ /* 0x000fe20008000409 */
[----:B------:R-:W-:-:S03]  /*85b0*/  SHF.L.U64.HI R6, R52, 0x1, R7 ;  /* 0x0000000134067819 */ /* 0x000fc60000010207 */
        /* <DEDUP_REMOVED lines=13> */
[----:B------:R0:W-:Y:S01]  /*8690*/  STS.U16 [R36+UR9+0x3f00], R25 ;  /* 0x003f001924007988 */ /* 0x0001e20008000409 */
[----:B------:R1:W-:Y:S06]  /*86a0*/  MEMBAR.ALL.CTA ;  /* 0x0000000000007992 */ /* 0x0003ec0000008000 */
[----:B-1----:R-:W1:Y:S01]  /*86b0*/  FENCE.VIEW.ASYNC.S ;  /* 0x00000000000073c6 */ /* 0x002e620000000000 */
[----:B------:R-:W-:Y:S01]  /*86c0*/  ULEA.HI UR7, UR7, UR12, URZ, 0x6 ;  /* 0x0000000c07077291 */ /* 0x000fe2000f8f30ff */
[----:B------:R-:W-:Y:S01]  /*86d0*/  ISETP.NE.U32.AND P0, PT, R203, RZ, PT ;  /* 0x000000ffcb00720c */ /* 0x000fe20003f05070 */
[----:B------:R-:W-:Y:S01]  /*86e0*/  UIADD3 UR5, UPT, UPT, UR9, 0x4000, URZ ;  /* 0x0000400009057890 */ /* 0x000fe2000fffe0ff */
[----:B------:R2:W-:Y:S01]  /*86f0*/  STL [R1+0x64], R6 ;  /* 0x0000640601007387 */ /* 0x0005e20000100800 */
[----:B------:R-:W-:Y:S01]  /*8700*/  USHF.R.S32.HI UR7, URZ, 0x6, UR7 ;  /* 0x00000006ff077899 */ /* 0x000fe20008011407 */
[----:B------:R-:W-:Y:S01]  /*8710*/  IADD3.X R5, PT, PT, R37, UR13, RZ, P1, !PT ;  /* 0x0000000d25057c10 */ /* 0x000fe20008ffe4ff */
[----:B------:R-:W-:Y:S01]  /*8720*/  USHF.R.U32.HI UR5, URZ, 0x4, UR5 ;  /* 0x00000004ff057899 */ /* 0x000fe20008011605 */
[----:B------:R-:W-:Y:S01]  /*8730*/  ISETP.LT.OR P1, PT, R213, 0x40, P0 ;  /* 0x00000040d500780c */ /* 0x000fe20000721670 */
[----:B------:R-:W-:-:S02]  /*8740*/  UISETP.LT.AND UP1, UPT, UR7, 0x1, UPT ;  /* 0x000000010700788c */ /* 0x000fc4000bf21270 */
[----:B------:R-:W-:Y:S02]  /*8750*/  USGXT.U32 UR19, UR5, 0xe ;  /* 0x0000000e0513789a */ /* 0x000fe40008000000 */
[----:B------:R-:W-:Y:S02]  /*8760*/  USEL UR5, UR7, 0x1, !UP1 ;  /* 0x0000000107057887 */ /* 0x000fe4000c800000 */
[----:B------:R-:W-:Y:S01]  /*8770*/  UIADD3 UR14, UP1, UPT, UR19, 0x2, URZ ;  /* 0x00000002130e7890 */ /* 0x000fe2000ff3e0ff */
[----:B------:R-:W-:Y:S01]  /*8780*/  IMAD.MOV.U32 R204, RZ, RZ, R226 ;  /* 0x000000ffffcc7224 */ /* 0x000fe200078e00e2 */
[----:B------:R-:W-:Y:S01]  /*8790*/  UIADD3 UR7, UPT, UPT, UR5, -0x1, URZ ;  /* 0xffffffff05077890 */ /* 0x000fe2000fffe0ff */
[----:B------:R-:W-:Y:S01]  /*87a0*/  IMAD.MOV.U32 R205, RZ, RZ, R225 ;  /* 0x000000ffffcd7224 */ /* 0x000fe200078e00e1 */
[----:B------:R-:W-:Y:S01]  /*87b0*/  UMOV UR4, URZ ;  /* 0x000000ff00047c82 */ /* 0x000fe20008000000 */
[----:B------:R-:W-:Y:S02]  /*87c0*/  IMAD.MOV.U32 R207, RZ, RZ, R224 ;  /* 0x000000ffffcf7224 */ /* 0x000fe400078e00e0 */
[----:B------:R-:W-:-:S02]  /*87d0*/  IMAD.MOV.U32 R208, RZ, RZ, R221 ;  /* 0x000000ffffd07224 */ /* 0x000fc400078e00dd */
[----:B------:R-:W-:Y:S01]  /*87e0*/  IMAD.MOV.U32 R210, RZ, RZ, R218 ;  /* 0x000000ffffd27224 */ /* 0x000fe200078e00da */
[----:B------:R-:W-:Y:S01]  /*87f0*/  UIADD3.X UR15, UPT, UPT, UR4, 0x40004040, URZ, UP1, !UPT ;  /* 0x40004040040f7890 */ /* 0x000fe20008ffe4ff */
[----:B------:R-:W-:Y:S02]  /*8800*/  IMAD.MOV.U32 R211, RZ, RZ, R215 ;  /* 0x000000ffffd37224 */ /* 0x000fe400078e00d7 */
[C---:B------:R-:W-:Y:S02]  /*8810*/  IMAD R252, R52.reuse, 0xf, RZ ;  /* 0x0000000f34fc7824 */ /* 0x040fe400078e02ff */
[C---:B------:R-:W-:Y:S02]  /*8820*/  IMAD.SHL.U32 R251, R52.reuse, 0x10, RZ ;  /* 0x0000001034fb7824 */ /* 0x040fe400078e00ff */
[C---:B------:R-:W-:Y:S02]  /*8830*/  IMAD R250, R52.reuse, 0x11, RZ ;  /* 0x0000001134fa7824 */ /* 0x040fe400078e02ff */
[----:B------:R-:W-:-:S02]  /*8840*/  IMAD R249, R52, 0x12, RZ ;  /* 0x0000001234f97824 */ /* 0x000fc400078e02ff */
[C---:B------:R-:W-:Y:S02]  /*8850*/  IMAD R248, R52.reuse, 0x13, RZ ;  /* 0x0000001334f87824 */ /* 0x040fe400078e02ff */
[C---:B------:R-:W-:Y:S02]  /*8860*/  IMAD R247, R52.reuse, 0x14, RZ ;  /* 0x0000001434f77824 */ /* 0x040fe400078e02ff */
[C---:B------:R-:W-:Y:S02]  /*8870*/  IMAD R246, R52.reuse, 0x15, RZ ;  /* 0x0000001534f67824 */ /* 0x040fe400078e02ff */
[C---:B------:R-:W-:Y:S02]  /*8880*/  IMAD R245, R52.reuse, 0x16, RZ ;  /* 0x0000001634f57824 */ /* 0x040fe400078e02ff */
        /* <DEDUP_REMOVED lines=9> */
[C---:B------:R-:W-:Y:S02]  /*8920*/  IMAD.SHL.U32 R235, R52.reuse, 0x20, RZ ;  /* 0x0000002034eb7824 */ /* 0x040fe400078e00ff */
        /* <DEDUP_REMOVED lines=12> */
[C---:B------:R-:W-:Y:S01]  /*89f0*/  IMAD R218, R52.reuse, 0x2d, RZ ;  /* 0x0000002d34da7824 */ /* 0x040fe200078e02ff */
[----:B------:R-:W-:Y:S01]  /*8a00*/  UMOV UR6, URZ ;  /* 0x000000ff00067c82 */ /* 0x000fe20008000000 */
[----:B------:R-:W-:Y:S02]  /*8a10*/  UISETP.NE.U32.AND UP1, UPT, UR7, URZ, UPT ;  /* 0x000000ff0700728c */ /* 0x000fe4000bf25070 */
[----:B------:R-:W-:Y:S01]  /*8a20*/  UIADD3 UR18, UPT, UPT, UR8, 0x80, URZ ;  /* 0x0000008008127890 */ /* 0x000fe2000fffe0ff */
[----:B------:R-:W-:Y:S01]  /*8a30*/  IMAD.SHL.U32 R37, R53, 0x40, RZ ;  /* 0x0000004035257824 */ /* 0x000fe200078e00ff */
[----:B------:R-:W-:Y:S01]  /*8a40*/  SHF.R.S32.HI R198, RZ, 0x1f, R0 ;  /* 0x0000001fffc67819 */ /* 0x000fe20000011400 */
[C---:B------:R-:W-:Y:S01]  /*8a50*/  IMAD R215, R52.reuse, 0x2e, RZ ;  /* 0x0000002e34d77824 */ /* 0x040fe200078e02ff */
        /* <DEDUP_REMOVED lines=33> */
[----:B------:R-:W-:Y:S01]  /*8c70*/  IMAD R51, R52, 0x3f, RZ ;  /* 0x0000003f34337824 */ /* 0x000fe200078e02ff */
[----:B------:R-:W-:-:S02]  /*8c80*/  SHF.R.S32.HI R52, RZ, 0x1f, R247 ;  /* 0x0000001fff347819 */ /* 0x000fc400000114f7 */
[----:B------:R-:W-:Y:S02]  /*8c90*/  SHF.R.S32.HI R35, RZ, 0x1f, R246 ;  /* 0x0000001fff237819 */ /* 0x000fe400000114f6 */
[----:B------:R-:W-:Y:S02]  /*8ca0*/  SHF.R.S32.HI R34, RZ, 0x1f, R245 ;  /* 0x0000001fff227819 */ /* 0x000fe400000114f5 */
[----:B------:R-:W-:Y:S02]  /*8cb0*/  SHF.R.S32.HI R33, RZ, 0x1f, R244 ;  /* 0x0000001fff217819 */ /* 0x000fe400000114f4 */
[----:B------:R-:W-:Y:S02]  /*8cc0*/  SHF.R.S32.HI R32, RZ, 0x1f, R243 ;  /* 0x0000001fff207819 */ /* 0x000fe400000114f3 */
[----:B------:R-:W-:Y:S02]  /*8cd0*/  SHF.R.S32.HI R31, RZ, 0x1f, R242 ;  /* 0x0000001fff1f7819 */ /* 0x000fe400000114f2 */
[----:B------:R-:W-:-:S02]  /*8ce0*/  SHF.R.S32.HI R30, RZ, 0x1f, R241 ;  /* 0x0000001fff1e7819 */ /* 0x000fc400000114f1 */
[----:B------:R-:W-:Y:S02]  /*8cf0*/  SHF.R.S32.HI R29, RZ, 0x1f, R240 ;  /* 0x0000001fff1d7819 */ /* 0x000fe400000114f0 */
[----:B------:R-:W-:Y:S02]  /*8d00*/  SHF.R.S32.HI R28, RZ, 0x1f, R239 ;  /* 0x0000001fff1c7819 */ /* 0x000fe400000114ef */
[----:B------:R-:W-:Y:S02]  /*8d10*/  SHF.R.S32.HI R27, RZ, 0x1f, R238 ;  /* 0x0000001fff1b7819 */ /* 0x000fe400000114ee */
[----:B------:R-:W-:Y:S02]  /*8d20*/  SHF.R.S32.HI R26, RZ, 0x1f, R237 ;  /* 0x0000001fff1a7819 */ /* 0x000fe400000114ed */
[----:B0-----:R-:W-:Y:S02]  /*8d30*/  SHF.R.S32.HI R25, RZ, 0x1f, R236 ;  /* 0x0000001fff197819 */ /* 0x001fe400000114ec */
        /* <DEDUP_REMOVED lines=11> */
[----:B------:R-:W-:Y:S02]  /*8df0*/  SHF.R.S32.HI R13, RZ, 0x1f, R224 ;  /* 0x0000001fff0d7819 */ /* 0x000fe400000114e0 */
[----:B------:R-:W-:-:S02]  /*8e00*/  SHF.R.S32.HI R12, RZ, 0x1f, R221 ;  /* 0x0000001fff0c7819 */ /* 0x000fc400000114dd */
[----:B------:R-:W-:Y:S01]  /*8e10*/  SHF.R.S32.HI R11, RZ, 0x1f, R218 ;  /* 0x0000001fff0b7819 */ /* 0x000fe200000114da */
[----:B-1----:R-:W-:Y:S06]  /*8e20*/  BAR.SYNC.DEFER_BLOCKING 0x0 ;  /* 0x0000000000007b1d */ /* 0x002fec0000010000 */
[----:B--2---:R-:W-:Y:S05]  /*8e30*/  @P1 BRA `(.L_x_7) ;  /* 0x0000000000701947 */ /* 0x004fea0003800000 */
[----:B------:R-:W-:Y:S01]  /*8e40*/  USHF.R.U32.HI UR12, URZ, 0x4, UR9 ;  /* 0x00000004ff0c7899 */ /* 0x000fe20008011609 */
[----:B------:R-:W-:Y:S01]  /*8e50*/  UMOV UR4, URZ ;  /* 0x000000ff00047c82 */ /* 0x000fe20008000000 */
[----:B------:R-:W-:Y:S02]  /*8e60*/  UIADD3 UR16, UPT, UPT, UR8, 0x88, URZ ;  /* 0x0000008808107890 */ /* 0x000fe4000fffe0ff */
[----:B------:R-:W-:Y:S02]  /*8e70*/  USGXT.U32 UR12, UR12, 0xe ;  /* 0x0000000e0c0c789a */ /* 0x000fe40008000000 */
[----:B------:R-:W-:Y:S02]  /*8e80*/  UIADD3 UR17, UPT, UPT, UR8, 0x90, URZ ;  /* 0x0000009008117890 */ /* 0x000fe4000fffe0ff */
[----:B------:R-:W-:Y:S02]  /*8e90*/  UIADD3 UR28, UP2, UPT, UR12, 0x2, URZ ;  /* 0x000000020c1c7890 */ /* 0x000fe4000ff5e0ff */
[----:B------:R-:W-:-:S02]  /*8ea0*/  UIADD3 UR26, UPT, UPT, UR8, 0x98, URZ ;  /* 0x00000098081a7890 */ /* 0x000fc4000fffe0ff */
[----:B------:R-:W-:Y:S01]  /*8eb0*/  UIADD3.X UR29, UPT, UPT, UR4, 0x40004040, URZ, UP2, !UPT ;  /* 0x40004040041d7890 */ /* 0x000fe200097fe4ff */
[----:B------:R-:W-:Y:S01]  /*8ec0*/  UMOV UR30, 0x0 ;  /* 0x00000000001e7882 */ /* 0x000fe20000000000 */
[----:B------:R-:W-:Y:S02]  /*8ed0*/  UMOV UR31, 0x8200490 ;  /* 0x08200490001f7882 */ /* 0x000fe40000000000 */
[----:B------:R-:W-:Y:S02]  /*8ee0*/  UIADD3.64 UR20, UPT, UPT, UR28, 0x2, URZ ;  /* 0x000000021c147897 */ /* 0x000fe4000fffe0ff */
[----:B------:R-:W-:Y:S01]  /*8ef0*/  UIADD3.64 UR24, UPT, UPT, UR28, 0x4, URZ ;  /* 0x000000041c187897 */ /* 0x000fe2000fffe0ff */
[----:B------:R-:W-:Y:S01]  /*8f00*/  UMOV UR13, 0x40004040 ;  /* 0x40004040000d7882 */ /* 0x000fe20000000000 */
[----:B------:R-:W-:Y:S01]  /*8f10*/  UMOV UR32, 0x0 ;  /* 0x0000000000207882 */ /* 0x000fe20000000000 */
[----:B------:R-:W-:Y:S01]  /*8f20*/  UMOV UR33, 0x8200490 ;  /* 0x0820049000217882 */ /* 0x000fe20000000000 */
[----:B------:R-:W-:Y:S01]  /*8f30*/  UMOV UR34, 0x0 ;  /* 0x0000000000227882 */ /* 0x000fe20000000000 */
[----:B------:R-:W-:Y:S01]  /*8f40*/  UMOV UR35, 0x8200490 ;  /* 0x0820049000237882 */ /* 0x000fe20000000000 */
[----:B------:R-:W-:Y:S01]  /*8f50*/  UMOV UR4, UR11 ;  /* 0x0000000b00047c82 */ /* 0x000fe20008000000 */
[----:B------:R-:W-:Y:S01]  /*8f60*/  UMOV UR5, URZ ;  /* 0x000000ff00057c82 */ /* 0x000fe20008000000 */
[----:B------:R0:W-:Y:S01]  /*8f70*/  UTCHMMA tmem[UR18], gdesc[UR12], tmem[UR8], tmem[UR30], idesc[UR31], !UPT ;  /* 0x00ff1e0c120079ea */ /* 0x0001e2000f800008 */
[----:B------:R-:W-:Y:S01]  /*8f80*/  UMOV UR36, 0x0 ;  /* 0x0000000000247882 */ /* 0x000fe20000000000 */
[----:B------:R-:W-:Y:S01]  /*8f90*/  UMOV UR37, 0x8200490 ;  /* 0x0820049000257882 */ /* 0x000fe20000000000 */
[----:B------:R0:W-:Y:S01]  /*8fa0*/  UTCHMMA tmem[UR16], gdesc[UR28], tmem[UR8], tmem[UR32], idesc[UR33], UPT ;  /* 0x00ff201c100079ea */ /* 0x0001e2000b800008 */
[----:B------:R-:W-:Y:S01]  /*8fb0*/  UMOV UR4, UR4 ;  /* 0x0000000400047c82 */ /* 0x000fe20008000000 */
[----:B------:R0:W-:Y:S01]  /*8fc0*/  UTCHMMA tmem[UR17], gdesc[UR20], tmem[UR8], tmem[UR34], idesc[UR35], UPT ;  /* 0x00ff2214110079ea */ /* 0x0001e2000b800008 */
[----:B------:R0:W-:Y:S01]  /*8fd0*/  UTCHMMA tmem[UR26], gdesc[UR24], tmem[UR8], tmem[UR36], idesc[UR37], UPT ;  /* 0x00ff24181a0079ea */ /* 0x0001e2000b800008 */
[----:B------:R0:W-:Y:S01]  /*8fe0*/  UTCBAR [UR4], URZ ;  /* 0x000000ff040073e9 */ /* 0x0001e200080000ff */
[----:B------:R-:W-:Y:S01]  /*8ff0*/  NOP ;  /* 0x0000000000007918 */ /* 0x000fe20000000000 */
.L_x_7:
        /* <DEDUP_REMOVED lines=17> */
[----:B------:R-:W-:Y:S01]  /*9110*/  SHF.R.S32.HI R214, RZ, 0x1f, R51 ;  /* 0x0000001fffd67819 */ /* 0x000fe20000011433 */
[----:B------:R-:W-:Y:S06]  /*9120*/  BRA.U !UP1, `(.L_x_8) ;  /* 0x0000003509d07547 */ /* 0x000fec000b800000 */
[----:B------:R1:W-:Y:S04]  /*9130*/  STL [R1+0x7c], R36 ;  /* 0x00007c2401007387 */ /* 0x0003e80000100800 */
[----:B-1----:R-:W2:Y:S04]  /*9140*/  LDL R36, [R1+0x40] ;  /* 0x0000400001247983 */ /* 0x002ea80000100800 */
[----:B------:R1:W-:Y:S04]  /*9150*/  STL [R1+0x78], R3 ;  /* 0x0000780301007387 */ /* 0x0003e80000100800 */
[----:B-1----:R-:W3:Y:S01]  /*9160*/  LDL R3, [R1+0x3c] ;  /* 0x00003c0001037983 */ /* 0x002ee20000100800 */
[----:B------:R-:W-:-:S03]  /*9170*/  SHF.L.U64.HI R198, R0, 0x1, R198 ;  /* 0x0000000100c67819 */ /* 0x000fc600000102c6 */
[----:B------:R1:W-:Y:S04]  /*9180*/  STL [R1+0x74], R2 ;  /* 0x0000740201007387 */ /* 0x0003e80000100800 */
[----:B------:R-:W4:Y:S04]  /*9190*/  LDL R198, [R1+0x30] ;  /* 0x0000300001c67983 */ /* 0x000f280000100800 */
[----:B-1----:R-:W4:Y:S01]  /*91a0*/  LDL R2, [R1+0x38] ;  /* 0x0000380001027983 */ /* 0x002f220000100800 */
[----:B0-----:R-:W-:Y:S02]  /*91b0*/  UIADD3.64 UR24, UPT, UPT, UR14, 0x2, URZ ;  /* 0x000000020e187897 */ /* 0x001fe4000fffe0ff */
[----:B------:R-:W-:Y:S01]  /*91c0*/  UIADD3.64 UR26, UPT, UPT, UR14, 0x4, URZ ;  /* 0x000000040e1a7897 */ /* 0x000fe2000fffe0ff */
[----:B--2---:R-:W-:-:S02]  /*91d0*/  SHF.L.U64.HI R197, R36, 0x1, R197 ;  /* 0x0000000124c57819 */ /* 0x004fc400000102c5 */
[----:B------:R0:W5:Y:S04]  /*91e0*/  LDL.LU R36, [R1+0x7c] ;  /* 0x00007c0001247983 */ /* 0x0001680000300800 */
[----:B------:R1:W-:Y:S01]  /*91f0*/  STL [R1], R197 ;  /* 0x000000c501007387 */ /* 0x0003e20000100800 */
[----:B---3--:R-:W-:-:S03]  /*9200*/  SHF.L.U64.HI R196, R3, 0x1, R196 ;  /* 0x0000000103c47819 */ /* 0x008fc600000102c4 */
[----:B-1----:R-:W2:Y:S04]  /*9210*/  LDL R197, [R1+0x34] ;  /* 0x0000340001c57983 */ /* 0x002ea80000100800 */
[----:B------:R0:W5:Y:S04]  /*9220*/  LDL.LU R3, [R1+0x78] ;  /* 0x0000780001037983 */ /* 0x0001680000300800 */
[----:B------:R1:W-:Y:S04]  /*9230*/  STL [R1+0x14], R196 ;  /* 0x000014c401007387 */ /* 0x0003e80000100800 */
[----:B-1----:R-:W3:Y:S01]  /*9240*/  LDL R196, [R1+0x10] ;  /* 0x0000100001c47983 */ /* 0x002ee20000100800 */
[----:B----4-:R-:W-:-:S03]  /*9250*/  SHF.L.U64.HI R195, R2, 0x1, R195 ;  /* 0x0000000102c37819 */ /* 0x010fc600000102c3 */
[----:B------:R0:W5:Y:S04]  /*9260*/  LDL.LU R2, [R1+0x74] ;  /* 0x0000740001027983 */ /* 0x0001680000300800 */
[----:B------:R3:W-:Y:S01]  /*9270*/  STL [R1+0x18], R195 ;  /* 0x000018c301007387 */ /* 0x0007e20000100800 */
[----:B------:R-:W-:Y:S01]  /*9280*/  UMOV UR5, UR7 ;  /* 0x0000000700057c82 */ /* 0x000fe20008000000 */
[----:B------:R-:W-:Y:S01]  /*9290*/  UMOV UR20, 0x1 ;  /* 0x0000000100147882 */ /* 0x000fe20000000000 */
[----:B------:R-:W-:Y:S01]  /*92a0*/  UMOV UR4, URZ ;  /* 0x000000ff00047c82 */ /* 0x000fe20008000000 */
[----:B---3--:R-:W-:Y:S02]  /*92b0*/  SHF.L.U64.HI R195, R196, 0x1, R194 ;  /* 0x00000001c4c37819 */ /* 0x008fe400000102c2 */
[----:B--2---:R-:W-:-:S02]  /*92c0*/  SHF.L.U64.HI R194, R197, 0x1, R193 ;  /* 0x00000001c5c27819 */ /* 0x004fc400000102c1 */
[----:B------:R-:W-:Y:S02]  /*92d0*/  SHF.L.U64.HI R193, R198, 0x1, R192 ;  /* 0x00000001c6c17819 */ /* 0x000fe400000102c0 */
[----:B------:R-:W-:Y:S02]  /*92e0*/  SHF.L.U64.HI R192, R223, 0x1, R191 ;  /* 0x00000001dfc07819 */ /* 0x000fe400000102bf */
[----:B------:R-:W-:Y:S02]  /*92f0*/  SHF.L.U64.HI R191, R222, 0x1, R190 ;  /* 0x00000001debf7819 */ /* 0x000fe400000102be */
[----:B------:R-:W-:Y:S02]  /*9300*/  SHF.L.U64.HI R190, R220, 0x1, R189 ;  /* 0x00000001dcbe7819 */ /* 0x000fe400000102bd */
[----:B------:R-:W-:Y:S02]  /*9310*/  SHF.L.U64.HI R189, R219, 0x1, R188 ;  /* 0x00000001dbbd7819 */ /* 0x000fe400000102bc */
[----:B------:R-:W-:-:S02]  /*9320*/  SHF.L.U64.HI R188, R217, 0x1, R63 ;  /* 0x00000001d9bc7819 */ /* 0x000fc4000001023f */
        /* <DEDUP_REMOVED lines=11> */
[----:B------:R-:W-:Y:S01]  /*93e0*/  SHF.L.U64.HI R32, R242, 0x1, R31 ;  /* 0x00000001f2207819 */ /* 0x000fe2000001021f */
[----:B------:R0:W-:Y:S01]  /*93f0*/  STL [R1+0x1c], R195 ;  /* 0x00001cc301007387 */ /* 0x0001e20000100800 */
[----:B------:R-:W-:-:S02]  /*9400*/  SHF.L.U64.HI R31, R241, 0x1, R30 ;  /* 0x00000001f11f7819 */ /* 0x000fc4000001021e */
[----:B------:R-:W-:Y:S01]  /*9410*/  SHF.L.U64.HI R30, R240, 0x1, R29 ;  /* 0x00000001f01e7819 */ /* 0x000fe2000001021d */
[----:B------:R0:W-:Y:S01]  /*9420*/  STL [R1+0x20], R194 ;  /* 0x000020c201007387 */ /* 0x0001e20000100800 */
[----:B------:R-:W-:Y:S02]  /*9430*/  SHF.L.U64.HI R29, R239, 0x1, R28 ;  /* 0x00000001ef1d7819 */ /* 0x000fe4000001021c */
[----:B------:R-:W-:Y:S01]  /*9440*/  SHF.L.U64.HI R28, R238, 0x1, R27 ;  /* 0x00000001ee1c7819 */ /* 0x000fe2000001021b */
[----:B------:R0:W-:Y:S01]  /*9450*/  STL [R1+0x44], R193 ;  /* 0x000044c101007387 */ /* 0x0001e20000100800 */
[----:B------:R-:W-:Y:S02]  /*9460*/  SHF.L.U64.HI R27, R237, 0x1, R26 ;  /* 0x00000001ed1b7819 */ /* 0x000fe4000001021a */
[----:B------:R-:W-:Y:S01]  /*9470*/  SHF.L.U64.HI R26, R236, 0x1, R25 ;  /* 0x00000001ec1a7819 */ /* 0x000fe20000010219 */
[----:B------:R0:W-:Y:S01]  /*9480*/  STL [R1+0x48], R192 ;  /* 0x000048c001007387 */ /* 0x0001e20000100800 */
[----:B------:R-:W-:-:S03]  /*9490*/  SHF.L.U64.HI R25, R235, 0x1, R24 ;  /* 0x00000001eb197819 */ /* 0x000fc60000010218 */
        /* <DEDUP_REMOVED lines=29> */
[----:B------:R-:W-:Y:S01]  /*9670*/  SHF.L.U64.HI R6, R45, 0x1, R205 ;  /* 0x000000012d067819 */ /* 0x000fe200000102cd */
[----:B------:R-:W-:Y:S01]  /*9680*/  IMAD.MOV.U32 R52, RZ, RZ, R4 ;  /* 0x000000ffff347224 */ /* 0x000fe200078e0004 */
[----:B------:R-:W-:Y:S01]  /*9690*/  SHF.L.U64.HI R8, R46, 0x1, R207 ;  /* 0x000000012e087819 */ /* 0x000fe200000102cf */
[----:B------:R-:W-:Y:S01]  /*96a0*/  IMAD.MOV.U32 R53, RZ, RZ, R5 ;  /* 0x000000ffff357224 */ /* 0x000fe200078e0005 */
[----:B------:R-:W-:Y:S02]  /*96b0*/  SHF.L.U64.HI R7, R47, 0x1, R208 ;  /* 0x000000012f077819 */ /* 0x000fe400000102d0 */
[----:B------:R-:W-:-:S02]  /*96c0*/  SHF.L.U64.HI R6, R48, 0x1, R210 ;  /* 0x0000000130067819 */ /* 0x000fc400000102d2 */
[----:B------:R-:W-:Y:S02]  /*96d0*/  SHF.L.U64.HI R8, R49, 0x1, R211 ;  /* 0x0000000131087819 */ /* 0x000fe400000102d3 */
[----:B------:R-:W-:Y:S02]  /*96e0*/  SHF.L.U64.HI R7, R50, 0x1, R213 ;  /* 0x0000000132077819 */ /* 0x000fe400000102d5 */
[----:B0-----:R-:W-:-:S07]  /*96f0*/  SHF.L.U64.HI R6, R51, 0x1, R214 ;  /* 0x0000000133067819 */ /* 0x001fce00000102d6 */
.L_x_11:
[----:B------:R-:W2:Y:S01]  /*9700*/  LDL R9, [R1+0x64] ;  /* 0x0000640001097983 */ /* 0x000ea20000100800 */
[----:B-----5:R-:W-:Y:S02]  /*9710*/  ISETP.GT.AND P5, PT, R2, 0x1, PT ;  /* 0x000000010200780c */ /* 0x020fe40003fa4270 */
[-C--:B------:R-:W-:Y:S02]  /*9720*/  IADD3 R8, P1, PT, R0, R52.reuse, RZ ;  /* 0x0000003400087210 */ /* 0x080fe40007f3e0ff */
[----:B------:R-:W-:Y:S02]  /*9730*/  SHF.R.S32.HI R7, RZ, 0x1f, R0 ;  /* 0x0000001fff077819 */ /* 0x000fe40000011400 */
[----:B------:R-:W-:Y:S02]  /*9740*/  ISETP.GT.AND P2, PT, R2, 0x2, PT ;  /* 0x000000020200780c */ /* 0x000fe40003f44270 */
[C---:B------:R-:W-:Y:S02]  /*9750*/  LEA R6, P4, R0.reuse, R52, 0x1 ;  /* 0x0000003400067211 */ /* 0x040fe400078808ff */
[----:B------:R-:W-:-:S02]  /*9760*/  SHF.L.U64.HI R7, R0, 0x1, R7 ;  /* 0x0000000100077819 */ /* 0x000fc40000010207 */
[----:B------:R-:W-:Y:S02]  /*9770*/  PRMT R4, RZ, 0x7610, R4 ;  /* 0x00007610ff047816 */ /* 0x000fe40000000004 */
[----:B------:R-:W-:Y:S01]  /*9780*/  PRMT R5, RZ, 0x7610, R5 ;  /* 0x00007610ff057816 */ /* 0x000fe20000000005 */
[----:B------:R-:W-:-:S05]  /*9790*/  IMAD.X R7, R53, 0x1, R7, P4 ;  /* 0x0000000135077824 */ /* 0x000fca00020e0607 */
[----:B------:R0:W3:Y:S04]  /*97a0*/  @P2 LDG.E.U16 R5, desc[UR22][R6.64] ;  /* 0x0000001606052981 */ /* 0x0000e8000c1e1500 */
[----:B------:R-:W0:Y:S01]  /*97b0*/  LDL R7, [R1+0x3c] ;  /* 0x00003c0001077983 */ /* 0x000e220000100800 */
[----:B--2---:R-:W-:-:S05]  /*97c0*/  IMAD.X R9, R53, 0x1, R9, P1 ;  /* 0x0000000135097824 */ /* 0x004fca00008e0609 */
[----:B------:R1:W5:Y:S04]  /*97d0*/  @P5 LDG.E.U16 R4, desc[UR22][R8.64] ;  /* 0x0000001608045981 */ /* 0x000368000c1e1500 */
[----:B------:R-:W1:Y:S01]  /*97e0*/  LDL R9, [R1+0x40] ;  /* 0x0000400001097983 */ /* 0x000e620000100800 */
[----:B0-----:R-:W-:-:S03]  /*97f0*/  LEA R6, P5, R7, R52, 0x1 ;  /* 0x0000003407067211 */ /* 0x001fc600078a08ff */
[----:B------:R-:W2:Y:S01]  /*9800*/  LDL R7, [R1+0x14] ;  /* 0x0000140001077983 */ /* 0x000ea20000100800 */
[----:B-1----:R-:W-:-:S03]  /*9810*/  LEA R8, P6, R9, R52, 0x1 ;  /* 0x0000003409087211 */ /* 0x002fc600078c08ff */
[----:B------:R-:W4:Y:S01]  /*9820*/  LDL R9, [R1] ;  /* 0x0000000001097983 */ /* 0x000f220000100800 */
[C---:B------:R-:W-:Y:S02]  /*9830*/  ISETP.GT.AND P1, PT, R2.reuse, 0x3, PT ;  /* 0x000000030200780c */ /* 0x040fe40003f24270 */
[----:B------:R-:W-:Y:S02]  /*9840*/  ISETP.GT.AND P4, PT, R2, 0x4, PT ;  /* 0x000000040200780c */ /* 0x000fe40003f84270 */
[----:B------:R-:W-:Y:S02]  /*9850*/  PRMT R204, RZ, 0x7610, R204 ;  /* 0x00007610ffcc7816 */ /* 0x000fe400000000cc */
[----:B------:R-:W-:Y:S01]  /*9860*/  PRMT R202, RZ, 0x7610, R202 ;  /* 0x00007610ffca7816 */ /* 0x000fe200000000ca */
[----:B--2---:R-:W-:-:S08]  /*9870*/  IMAD.X R7, R53, 0x1, R7, P5 ;  /* 0x0000000135077824 */ /* 0x004fd000028e0607 */
[----:B------:R0:W2:Y:S04]  /*9880*/  @P4 LDG.E.U16 R202, desc[UR22][R6.64] ;  /* 0x0000001606ca4981 */ /* 0x0000a8000c1e1500 */
[----:B------:R-:W0:Y:S01]  /*9890*/  LDL R7, [R1+0x10] ;  /* 0x0000100001077983 */ /* 0x000e220000100800 */
[----:B----4-:R-:W-:-:S05]  /*98a0*/  IMAD.X R9, R53, 0x1, R9, P6 ;  /* 0x0000000135097824 */ /* 0x010fca00030e0609 */
[----:B------:R1:W3:Y:S04]  /*98b0*/  @P1 LDG.E.U16 R204, desc[UR22][R8.64] ;  /* 0x0000001608cc1981 */ /* 0x0002e8000c1e1500 */
[----:B------:R-:W1:Y:S01]  /*98c0*/  LDL R9, [R1+0x38] ;  /* 0x0000380001097983 */ /* 0x000e620000100800 */
[----:B0-----:R-:W-:-:S03]  /*98d0*/  LEA R6, P5, R7, R52, 0x1 ;  /* 0x0000003407067211 */ /* 0x001fc600078a08ff */
[----:B------:R-:W4:Y:S01]  /*98e0*/  LDL R7, [R1+0x1c] ;  /* 0x00001c0001077983 */ /* 0x000f220000100800 */
[----:B-1----:R-:W-:-:S03]  /*98f0*/  LEA R8, P6, R9, R52, 0x1 ;  /* 0x0000003409087211 */ /* 0x002fc600078c08ff */
[----:B------:R-:W2:Y:S01]  /*9900*/  LDL R9, [R1+0x18] ;  /* 0x0000180001097983 */ /* 0x000ea20000100800 */
[C---:B------:R-:W-:Y:S02]  /*9910*/  ISETP.GT.AND P2, PT, R2.reuse, 0x5, PT ;  /* 0x000000050200780c */ /* 0x040fe40003f44270 */
[----:B------:R-:W-:Y:S02]  /*9920*/  ISETP.GT.AND P1, PT, R2, 0x6, PT ;  /* 0x000000060200780c */ /* 0x000fe40003f24270 */
[----:B------:R-:W-:Y:S02]  /*9930*/  PRMT R203, RZ, 0x7610, R203 ;  /* 0x00007610ffcb7816 */ /* 0x000fe400000000cb */
[----:B------:R-:W-:Y:S01]  /*9940*/  PRMT R201, RZ, 0x7610, R201 ;  /* 0x00007610ffc97816 */ /* 0x000fe200000000c9 */
[----:B----4-:R-:W-:-:S08]  /*9950*/  IMAD.X R7, R53, 0x1, R7, P5 ;  /* 0x0000000135077824 */ /* 0x010fd000028e0607 */
[----:B------:R0:W5:Y:S04]  /*9960*/  @P1 LDG.E.U16 R201, desc[UR22][R6.64] ;  /* 0x0000001606c91981 */ /* 0x000168000c1e1500 */
[----:B------:R-:W0:Y:S01]  /*9970*/  LDL R7, [R1+0x30] ;  /* 0x0000300001077983 */ /* 0x000e220000100800 */
[----:B--2---:R-:W-:-:S05]  /*9980*/  IMAD.X R9, R53, 0x1, R9, P6 ;  /* 0x0000000135097824 */ /* 0x004fca00030e0609 */
[----:B------:R1:W2:Y:S04]  /*9990*/  @P2 LDG.E.U16 R203, desc[UR22][R8.64] ;  /* 0x0000001608cb2981 */ /* 0x0002a8000c1e1500 */
        /* <DEDUP_REMOVED lines=13> */
[----:B------:R1:W5:Y:S04]  /*9a70*/  @P4 LDG.E.U16 R200, desc[UR22][R8.64] ;  /* 0x0000001608c84981 */ /* 0x000368000c1e1500 */
[----:B------:R-:W1:Y:S01]  /*9a80*/  LDL R9, [R1+0x2c] ;  /* 0x00002c0001097983 */ /* 0x000e620000100800 */
[----:B0-----:R-:W-:-:S03]  /*9a90*/  LEA R6, P5, R7, R52, 0x1 ;  /* 0x0000003407067211 */ /* 0x001fc600078a08ff */
[----:B------:R-:W2:Y:S01]  /*9aa0*/  LDL R7, [R1+0x4c] ;  /* 0x00004c0001077983 */ /* 0x000ea20000100800 */
[----:B-1----:R-:W-:-:S03]  /*9ab0*/  LEA R8, P6, R9, R52, 0x1 ;  /* 0x0000003409087211 */ /* 0x002fc600078c08ff */
[----:B------:R-:W4:Y:S01]  /*9ac0*/  LDL R9, [R1+0x48] ;  /* 0x0000480001097983 */ /* 0x000f220000100800 */
[C---:B------:R-:W-:Y:S02]  /*9ad0*/  ISETP.GT.AND P1, PT, R2.reuse, 0x9, PT ;  /* 0x000000090200780c */ /* 0x040fe40003f24270 */
[----:B------:R-:W-:Y:S02]  /*9ae0*/  ISETP.GT.AND P4, PT, R2, 0xa, PT ;  /* 0x0000000a0200780c */ /* 0x000fe40003f84270 */
[----:B------:R-:W-:Y:S02]  /*9af0*/  PRMT R199, RZ, 0x7610, R199 ;  /* 0x00007610ffc77816 */ /* 0x000fe400000000c7 */
[----:B------:R-:W-:Y:S01]  /*9b00*/  PRMT R196, RZ, 0x7610, R196 ;  /* 0x00007610ffc47816 */ /* 0x000fe200000000c4 */
[----:B--2---:R-:W-:-:S08]  /*9b10*/  IMAD.X R7, R53, 0x1, R7, P5 ;  /* 0x0000000135077824 */ /* 0x004fd000028e0607 */
[----:B------:R0:W5:Y:S04]  /*9b20*/  @P4 LDG.E.U16 R196, desc[UR22][R6.64] ;  /* 0x0000001606c44981 */ /* 0x000168000c1e1500 */
[----:B------:R-:W0:Y:S01]  /*9b30*/  LDL R7, [R1+0x8] ;  /* 0x0000080001077983 */ /* 0x000e220000100800 */
[----:B----4-:R-:W-:-:S05]  /*9b40*/  IMAD.X R9, R53, 0x1, R9, P6 ;  /* 0x0000000135097824 */ /* 0x010fca00030e0609 */
        /* <DEDUP_REMOVED lines=21> */
[C---:B------:R-:W-:Y:S02]  /*9ca0*/  ISETP.GT.AND P2, PT, R2.reuse, 0xe, PT ;  /* 0x0000000e0200780c */ /* 0x040fe40003f44270 */
[----:B------:R-:W-:Y:S02]  /*9cb0*/  PRMT R195, RZ, 0x7610, R195 ;  /* 0x00007610ffc37816 */ /* 0x000fe400000000c3 */
[----:B------:R-:W-:Y:S02]  /*9cc0*/  PRMT R11, RZ, 0x7610, R11 ;  /* 0x00007610ff0b7816 */ /* 0x000fe4000000000b */
[----:B------:R-:W-:Y:S01]  /*9cd0*/  ISETP.GT.AND P1, PT, R2, 0xf, PT ;  /* 0x0000000f0200780c */ /* 0x000fe20003f24270 */
[----:B--2---:R-:W-:-:S06]  /*9ce0*/  IMAD.X R7, R53, 0x1, R7, P5 ;  /* 0x0000000135077824 */ /* 0x004fcc00028e0607 */
[----:B------:R0:W5:Y:S01]  /*9cf0*/  @P2 LDG.E.U16 R11, desc[UR22][R6.64] ;  /* 0x00000016060b2981 */ /* 0x000162000c1e1500 */
[----:B------:R-:W-:Y:S02]  /*9d00*/  PRMT R194, RZ, 0x7610, R194 ;  /* 0x00007610ffc27816 */ /* 0x000fe400000000c2 */
[----:B0-----:R-:W-:Y:S02]  /*9d10*/  SHF.R.S32.HI R7, RZ, 0x1f, R251 ;  /* 0x0000001fff077819 */ /* 0x001fe400000114fb */
[C---:B------:R-:W-:Y:S02]  /*9d20*/  LEA R6, P5, R251.reuse, R52, 0x1 ;  /* 0x00000034fb067211 */ /* 0x040fe400078a08ff */
[----:B------:R-:W-:Y:S02]  /*9d30*/  SHF.L.U64.HI R7, R251, 0x1, R7 ;  /* 0x00000001fb077819 */ /* 0x000fe40000010207 */
[----:B------:R-:W-:-:S03]  /*9d40*/  PRMT R193, RZ, 0x7610, R193 ;  /* 0x00007610ffc17816 */ /* 0x000fc600000000c1 */
[----:B------:R-:W-:Y:S01]  /*9d50*/  IMAD.X R7, R53, 0x1, R7, P5 ;  /* 0x0000000135077824 */ /* 0x000fe200028e0607 */
[----:B------:R-:W-:Y:S02]  /*9d60*/  ISETP.GT.AND P2, PT, R2, 0x11, PT ;  /* 0x000000110200780c */ /* 0x000fe40003f44270 */
[----:B------:R-:W-:Y:S02]  /*9d70*/  PRMT R12, RZ, 0x7610, R12 ;  /* 0x00007610ff0c7816 */ /* 0x000fe4000000000c */
[----:B------:R-:W-:Y:S02]  /*9d80*/  PRMT R192, RZ, 0x7610, R192 ;  /* 0x00007610ffc07816 */ /* 0x000fe400000000c0 */
[----:B------:R-:W-:Y:S02]  /*9d90*/  PRMT R13, RZ, 0x7610, R13 ;  /* 0x00007610ff0d7816 */ /* 0x000fe4000000000d */
[----:B------:R-:W-:Y:S02]  /*9da0*/  PRMT R14, RZ, 0x7610, R14 ;  /* 0x00007610ff0e7816 */ /* 0x000fe4000000000e */
        /* <DEDUP_REMOVED lines=20> */
[----:B------:R-:W-:Y:S01]  /*9ef0*/  PRMT R35, RZ, 0x7610, R35 ;  /* 0x00007610ff237816 */ /* 0x000fe20000000023 */
[----:B----4-:R-:W-:-:S05]  /*9f00*/  IMAD.X R9, R53, 0x1, R9, P6 ;  /* 0x0000000135097824 */ /* 0x010fca00030e0609 */
[----:B------:R0:W5:Y:S01]  /*9f10*/  @P4 LDG.E.U16 R195, desc[UR22][R8.64] ;  /* 0x0000001608c34981 */ /* 0x000162000c1e1500 */
[----:B------:R-:W-:Y:S02]  /*9f20*/  ISETP.GT.AND P4, PT, R2, 0x10, PT ;  /* 0x000000100200780c */ /* 0x000fe40003f84270 */
[----:B0-----:R-:W-:Y:S02]  /*9f30*/  SHF.R.S32.HI R9, RZ, 0x1f, R252 ;  /* 0x0000001fff097819 */ /* 0x001fe400000114fc */
[C---:B------:R-:W-:Y:S02]  /*9f40*/  LEA R8, P6, R252.reuse, R52, 0x1 ;  /* 0x00000034fc087211 */ /* 0x040fe400078c08ff */
[----:B------:R-:W-:-:S07]  /*9f50*/  SHF.L.U64.HI R9, R252, 0x1, R9 ;  /* 0x00000001fc097819 */ /* 0x000fce0000010209 */
[----:B------:R0:W5:Y:S01]  /*9f60*/  @P4 LDG.E.U16 R193, desc[UR22][R6.64] ;  /* 0x0000001606c14981 */ /* 0x000162000c1e1500 */
[----:B------:R-:W-:-:S05]  /*9f70*/  IMAD.X R9, R53, 0x1, R9, P6 ;  /* 0x0000000135097824 */ /* 0x000fca00030e0609 */
[----:B------:R1:W5:Y:S01]  /*9f80*/  @P1 LDG.E.U16 R194, desc[UR22][R8.64] ;  /* 0x0000001608c21981 */ /* 0x000362000c1e1500 */
[----:B0-----:R-:W-:Y:S02]  /*9f90*/  SHF.R.S32.HI R7, RZ, 0x1f, R249 ;  /* 0x0000001fff077819 */ /* 0x001fe400000114f9 */
[----:B------:R-:W-:Y:S02]  /*9fa0*/  ISETP.GT.AND P1, PT, R2, 0x12, PT ;  /* 0x000000120200780c */ /* 0x000fe40003f24270 */
[----:B-1----:R-:W-:Y:S02]  /*9fb0*/  SHF.R.S32.HI R9, RZ, 0x1f, R250 ;  /* 0x0000001fff097819 */ /* 0x002fe400000114fa */
[CC--:B------:R-:W-:Y:S02]  /*9fc0*/  LEA R8, P6, R250.reuse, R52.reuse, 0x1 ;  /* 0x00000034fa087211 */ /* 0x0c0fe400078c08ff */
[----:B------:R-:W-:Y:S02]  /*9fd0*/  SHF.L.U64.HI R9, R250, 0x1, R9 ;  /* 0x00000001fa097819 */ /* 0x000fe40000010209 */
[----:B------:R-:W-:-:S02]  /*9fe0*/  LEA R6, P5, R249, R52, 0x1 ;  /* 0x00000034f9067211 */ /* 0x000fc400078a08ff */
[----:B------:R-:W-:Y:S01]  /*9ff0*/  SHF.L.U64.HI R7, R249, 0x1, R7 ;  /* 0x00000001f9077819 */ /* 0x000fe20000010207 */
[----:B------:R-:W-:Y:S01]  /*a000*/  IMAD.X R9, R53, 0x1, R9, P6 ;  /* 0x0000000135097824 */ /* 0x000fe200030e0609 */
[----:B------:R-:W-:-:S03]  /*a010*/  ISETP.GT.AND P4, PT, R2, 0x13, PT ;  /* 0x000000130200780c */ /* 0x000fc60003f84270 */
[----:B------:R-:W-:Y:S01]  /*a020*/  IMAD.X R7, R53, 0x1, R7, P5 ;  /* 0x0000000135077824 */ /* 0x000fe200028e0607 */
[----:B------:R0:W5:Y:S01]  /*a030*/  @P2 LDG.E.U16 R12, desc[UR22][R8.64] ;  /* 0x00000016080c2981 */ /* 0x000162000c1e1500 */
[----:B------:R-:W-:-:S03]  /*a040*/  ISETP.GT.AND P2, PT, R2, 0x14, PT ;  /* 0x000000140200780c */ /* 0x000fc60003f44270 */
[----:B------:R1:W5:Y:S01]  /*a050*/  @P1 LDG.E.U16 R192, desc[UR22][R6.64] ;  /* 0x0000001606c01981 */ /* 0x000362000c1e1500 */
[----:B0-----:R-:W-:Y:S02]  /*a060*/  SHF.R.S32.HI R9, RZ, 0x1f, R248 ;  /* 0x0000001fff097819 */ /* 0x001fe400000114f8 */
[CC--:B------:R-:W-:Y:S02]  /*a070*/  LEA R8, P6, R248.reuse, R52.reuse, 0x1 ;  /* 0x00000034f8087211 */ /* 0x0c0fe400078c08ff */
[----:B------:R-:W-:Y:S02]  /*a080*/  SHF.L.U64.HI R9, R248, 0x1, R9 ;  /* 0x00000001f8097819 */ /* 0x000fe40000010209 */
[----:B-1----:R-:W-:Y:S02]  /*a090*/  SHF.R.S32.HI R7, RZ, 0x1f, R247 ;  /* 0x0000001fff077819 */ /* 0x002fe400000114f7 */
[----:B------:R-:W-:Y:S01]  /*a0a0*/  LEA R6, P5, R247, R52, 0x1 ;  /* 0x00000034f7067211 */ /* 0x000fe200078a08ff */
[----:B------:R-:W-:Y:S01]  /*a0b0*/  IMAD.X R9, R53, 0x1, R9, P6 ;  /* 0x0000000135097824 */ /* 0x000fe200030e0609 */
[----:B------:R-:W-:-:S02]  /*a0c0*/  SHF.L.U64.HI R7, R247, 0x1, R7 ;  /* 0x00000001f7077819 */ /* 0x000fc40000010207 */
[C---:B------:R-:W-:Y:S02]  /*a0d0*/  ISETP.GT.AND P1, PT, R2.reuse, 0x15, PT ;  /* 0x000000150200780c */ /* 0x040fe40003f24270 */
[----:B------:R0:W5:Y:S01]  /*a0e0*/  @P4 LDG.E.U16 R13, desc[UR22][R8.64] ;  /* 0x00000016080d4981 */ /* 0x000162000c1e1500 */
[----:B------:R-:W-:Y:S01]  /*a0f0*/  IMAD.X R7, R53, 0x1, R7, P5 ;  /* 0x0000000135077824 */ /* 0x000fe200028e0607 */
[----:B------:R-:W-:-:S04]  /*a100*/  ISETP.GT.AND P4, PT, R2, 0x16, PT ;  /* 0x000000160200780c */ /* 0x000fc80003f84270 */
        /* <DEDUP_REMOVED lines=128> */
[----:B------:R-:W-:Y:S02]  /*a910*/  PRMT R25, RZ, 0x7610, R25 ;  /* 0x00007610ff197816 */ /* 0x000fe40000000019 */
[----:B------:R0:W5:Y:S01]  /*a920*/  @P2 LDG.E.U16 R35, desc[UR22][R8.64] ;  /* 0x0000001608232981 */ /* 0x000162000c1e1500 */
[----:B------:R-:W-:Y:S01]  /*a930*/  IMAD.X R7, R53, 0x1, R7, P5 ;  /* 0x0000000135077824 */ /* 0x000fe200028e0607 */
[C---:B------:R-:W-:Y:S02]  /*a940*/  ISETP.GT.AND P4, PT, R2.reuse, 0x2b, PT ;  /* 0x0000002b0200780c */ /* 0x040fe40003f84270 */
[----:B------:R-:W-:Y:S02]  /*a950*/  ISETP.GT.AND P2, PT, R2, 0x2c, PT ;  /* 0x0000002c0200780c */ /* 0x000fe40003f44270 */
[----:B------:R1:W5:Y:S01]  /*a960*/  @P1 LDG.E.U16 R25, desc[UR22][R6.64] ;  /* 0x0000001606191981 */ /* 0x000362000c1e1500 */
[----:B0-----:R-:W-:Y:S02]  /*a970*/  SHF.R.S32.HI R9, RZ, 0x1f, R224 ;  /* 0x0000001fff097819 */ /* 0x001fe400000114e0 */
[----:B------:R-:W-:-:S02]  /*a980*/  LEA R8, P6, R224, R52, 0x1 ;  /* 0x00000034e0087211 */ /* 0x000fc400078c08ff */
[----:B------:R-:W-:Y:S02]  /*a990*/  SHF.L.U64.HI R9, R224, 0x1, R9 ;  /* 0x00000001e0097819 */ /* 0x000fe40000010209 */
[----:B-1----:R-:W-:Y:S02]  /*a9a0*/  SHF.R.S32.HI R7, RZ, 0x1f, R221 ;  /* 0x0000001fff077819 */ /* 0x002fe400000114dd */
[----:B------:R-:W-:Y:S01]  /*a9b0*/  LEA R6, P5, R221, R52, 0x1 ;  /* 0x00000034dd067211 */ /* 0x000fe200078a08ff */
[----:B------:R-:W-:Y:S01]  /*a9c0*/  IMAD.X R9, R53, 0x1, R9, P6 ;  /* 0x0000000135097824 */ /* 0x000fe200030e0609 */
[----:B------:R-:W-:Y:S02]  /*a9d0*/  SHF.L.U64.HI R7, R221, 0x1, R7 ;  /* 0x00000001dd077819 */ /* 0x000fe40000010207 */
[----:B------:R-:W-:Y:S02]  /*a9e0*/  PRMT R34, RZ, 0x7610, R34 ;  /* 0x00007610ff227816 */ /* 0x000fe40000000022 */
[----:B------:R-:W-:Y:S01]  /*a9f0*/  PRMT R33, RZ, 0x7610, R33 ;  /* 0x00007610ff217816 */ /* 0x000fe20000000021 */
[----:B------:R-:W-:Y:S01]  /*aa00*/  IMAD.X R7, R53, 0x1, R7, P5 ;  /* 0x0000000135077824 */ /* 0x000fe200028e0607 */
[----:B------:R-:W-:-:S02]  /*aa10*/  ISETP.GT.AND P1, PT, R2, 0x2d, PT ;  /* 0x0000002d0200780c */ /* 0x000fc40003f24270 */
        /* <DEDUP_REMOVED lines=11> */
[----:B------:R-:W-:Y:S01]  /*aad0*/  PRMT R27, RZ, 0x7610, R27 ;  /* 0x00007610ff1b7816 */ /* 0x000fe2000000001b */
[----:B------:R-:W-:Y:S01]  /*aae0*/  IMAD.X R7, R53, 0x1, R7, P5 ;  /* 0x0000000135077824 */ /* 0x000fe200028e0607 */
[C---:B------:R-:W-:Y:S02]  /*aaf0*/  ISETP.GT.AND P2, PT, R2.reuse, 0x2f, PT ;  /* 0x0000002f0200780c */ /* 0x040fe40003f44270 */
        /* <DEDUP_REMOVED lines=21> */
[----:B------:R-:W-:Y:S01]  /*ac50*/  PRMT R31, RZ, 0x7610, R31 ;  /* 0x00007610ff1f7816 */ /* 0x000fe2000000001f */
[----:B------:R-:W-:Y:S01]  /*ac60*/  IMAD.X R9, R53, 0x1, R9, P2 ;  /* 0x0000000135097824 */ /* 0x000fe200010e0609 */
[----:B------:R-:W-:-:S02]  /*ac70*/  LEA R6, P1, R38, R52, 0x1 ;  /* 0x0000003426067211 */ /* 0x000fc400078208ff */
[----:B------:R-:W-:Y:S02]  /*ac80*/  SHF.L.U64.HI R7, R38, 0x1, R7 ;  /* 0x0000000126077819 */ /* 0x000fe40000010207 */
[----:B------:R-:W-:Y:S01]  /*ac90*/  PRMT R29, RZ, 0x7610, R29 ;  /* 0x00007610ff1d7816 */ /* 0x000fe2000000001d */
[----:B------:R0:W5:Y:S02]  /*aca0*/  @P4 LDG.E.U16 R31, desc[UR22][R8.64] ;  /* 0x00000016081f4981 */ /* 0x000164000c1e1500 */
[----:B------:R-:W-:Y:S01]  /*acb0*/  IMAD.X R7, R53, 0x1, R7, P1 ;  /* 0x0000000135077824 */ /* 0x000fe200008e0607 */
[----:B------:R-:W-:-:S04]  /*acc0*/  ISETP.GT.AND P2, PT, R2, 0x33, PT ;  /* 0x000000330200780c */ /* 0x000fc80003f44270 */
[----:B------:R1:W5:Y:S01]  /*acd0*/  @P5 LDG.E.U16 R29, desc[UR22][R6.64] ;  /* 0x00000016061d5981 */ /* 0x000362000c1e1500 */
[----:B0-----:R-:W-:-:S04]  /*ace0*/  SHF.R.S32.HI R9, RZ, 0x1f, R39 ;  /* 0x0000001fff097819 */ /* 0x001fc80000011427 */
[C---:B------:R-:W-:Y:S02]  /*acf0*/  SHF.L.U64.HI R9, R39.reuse, 0x1, R9 ;  /* 0x0000000127097819 */ /* 0x040fe40000010209 */
[----:B-1----:R-:W-:Y:S02]  /*ad00*/  LEA R6, P1, R39, R52, 0x1 ;  /* 0x0000003427067211 */ /* 0x002fe400078208ff */
[----:B------:R-:W-:-:S03]  /*ad10*/  PRMT R30, RZ, 0x7610, R30 ;  /* 0x00007610ff1e7816 */ /* 0x000fc6000000001e */
[----:B------:R-:W-:Y:S01]  /*ad20*/  IMAD.X R7, R53, 0x1, R9, P1 ;  /* 0x0000000135077824 */ /* 0x000fe200008e0609 */
[----:B------:R-:W-:-:S04]  /*ad30*/  SHF.R.S32.HI R9, RZ, 0x1f, R40 ;  /* 0x0000001fff097819 */ /* 0x000fc80000011428 */
[----:B------:R0:W5:Y:S01]  /*ad40*/  @P2 LDG.E.U16 R30, desc[UR22][R6.64] ;  /* 0x00000016061e2981 */ /* 0x000162000c1e1500 */
[----:B------:R-:W-:Y:S02]  /*ad50*/  ISETP.GT.AND P2, PT, R2, 0x34, PT ;  /* 0x000000340200780c */ /* 0x000fe40003f44270 */
[C---:B------:R-:W-:Y:S02]  /*ad60*/  SHF.L.U64.HI R9, R40.reuse, 0x1, R9 ;  /* 0x0000000128097819 */ /* 0x040fe40000010209 */
[----:B------:R-:W-:Y:S02]  /*ad70*/  PRMT R205, RZ, 0x7610, R205 ;  /* 0x00007610ffcd7816 */ /* 0x000fe400000000cd */
[----:B0-----:R-:W-:-:S05]  /*ad80*/  LEA R6, P1, R40, R52, 0x1 ;  /* 0x0000003428067211 */ /* 0x001fca00078208ff */
        /* <DEDUP_REMOVED lines=69> */
[----:B0-----:R-:W-:Y:S02]  /*b1e0*/  LEA R6, P1, R50, R52, 0x1 ;  /* 0x0000003432067211 */ /* 0x001fe400078208ff */
[----:B------:R-:W-:-:S03]  /*b1f0*/  ISETP.GT.AND P4, PT, R2, 0x3f, PT ;  /* 0x0000003f0200780c */ /* 0x000fc60003f84270 */
[----:B------:R-:W-:Y:S01]  /*b200*/  IMAD.X R7, R53, 0x1, R8, P1 ;  /* 0x0000000135077824 */ /* 0x000fe200008e0608 */
[----:B------:R-:W-:Y:S02]  /*b210*/  SHF.R.S32.HI R8, RZ, 0x1f, R51 ;  /* 0x0000001fff087819 */ /* 0x000fe40000011433 */
[----:B------:R-:W-:Y:S02]  /*b220*/  ISETP.GT.AND P1, PT, R2, RZ, PT ;  /* 0x000000ff0200720c */ /* 0x000fe40003f24270 */
[----:B------:R0:W5:Y:S01]  /*b230*/  @P2 LDG.E.U16 R220, desc[UR22][R6.64] ;  /* 0x0000001606dc2981 */ /* 0x000162000c1e1500 */
[C---:B------:R-:W-:Y:S02]  /*b240*/  SHF.L.U64.HI R8, R51.reuse, 0x1, R8 ;  /* 0x0000000133087819 */ /* 0x040fe40000010208 */
[----:B------:R-:W-:Y:S02]  /*b250*/  PRMT R222, RZ, 0x7610, R222 ;  /* 0x00007610ffde7816 */ /* 0x000fe400000000de */
[----:B0-----:R-:W-:-:S05]  /*b260*/  LEA R6, P2, R51, R52, 0x1 ;  /* 0x0000003433067211 */ /* 0x001fca00078408ff */
[----:B------:R-:W-:Y:S01]  /*b270*/  IMAD.X R7, R53, 0x1, R8, P2 ;  /* 0x0000000135077824 */ /* 0x000fe200010e0608 */
[----:B------:R-:W-:Y:S01]  /*b280*/  PRMT R223, RZ, 0x7610, R223 ;  /* 0x00007610ffdf7816 */ /* 0x000fe200000000df */
[----:B------:R-:W-:-:S03]  /*b290*/  USHF.L.U32 UR6, UR6, 0x1f, URZ ;  /* 0x0000001f06067899 */ /* 0x000fc600080006ff */
[----:B------:R0:W5:Y:S02]  /*b2a0*/  @P4 LDG.E.U16 R222, desc[UR22][R6.64] ;  /* 0x0000001606de4981 */ /* 0x000164000c1e1500 */
[----:B0-----:R-:W-:Y:S02]  /*b2b0*/  @P1 IMAD.MOV.U32 R6, RZ, RZ, R52 ;  /* 0x000000ffff061224 */ /* 0x001fe400078e0034 */
[----:B------:R-:W-:-:S05]  /*b2c0*/  @P1 IMAD.MOV.U32 R7, RZ, RZ, R53 ;  /* 0x000000ffff071224 */ /* 0x000fca00078e0035 */
[----:B------:R0:W5:Y:S02]  /*b2d0*/  @P1 LDG.E.U16 R223, desc[UR22][R6.64] ;  /* 0x0000001606df1981 */ /* 0x000164000c1e1500 */
[----:B0-----:R-:W-:-:S04]  /*b2e0*/  IMAD.U32 R7, RZ, RZ, UR6 ;  /* 0x00000006ff077e24 */ /* 0x001fc8000f8e00ff */
[----:B------:R-:W0:Y:S01]  /*b2f0*/  SYNCS.PHASECHK.TRANS64.TRYWAIT P1, [UR11], R7 ;  /* 0x00000007ff0075a7 */ /* 0x000e22000802110b */
[----:B---3--:R-:W-:Y:S02]  /*b300*/  PRMT R5, R5, 0x5410, R204 ;  /* 0x0000541005057816 */ /* 0x008fe400000000cc */
[----:B------:R-:W-:Y:S01]  /*b310*/  PRMT R6, R202, 0x5410, R203 ;  /* 0x00005410ca067816 */ /* 0x000fe200000000cb */
[----:B0-----:R-:W-:Y:S06]  /*b320*/  @!P1 BRA `(.L_x_9) ;  /* 0x00000058001c9947 */ /* 0x001fec0003800000 */
.L_x_17:
[----:B-----5:R-:W-:Y:S01]  /*b330*/  PRMT R25, R25, 0x5410, R34 ;  /* 0x0000541019197816 */ /* 0x020fe20000000022 */
[----:B------:R-:W-:Y:S01]  /*b340*/  IMAD.WIDE R68, R37, 0x2, R68 ;  /* 0x0000000225447825 */ /* 0x000fe200078e0244 */
[----:B------:R-:W-:Y:S02]  /*b350*/  PRMT R34, R217, 0x5410, R219 ;  /* 0x00005410d9227816 */ /* 0x000fe400000000db */
[----:B------:R-:W0:Y:S01]  /*b360*/  S2R R219, SR_TID.X ;  /* 0x0000000000db7919 */ /* 0x000e220000002100 */
[----:B------:R-:W-:Y:S01]  /*b370*/  PRMT R24, R24, 0x5410, R35 ;  /* 0x0000541018187816 */ /* 0x000fe20000000023 */
[----:B------:R-:W-:Y:S01]  /*b380*/  IMAD.WIDE R74, R37, 0x2, R74 ;  /* 0x00000002254a7825 */ /* 0x000fe200078e024a */
[----:B------:R-:W-:Y:S02]  /*b390*/  PRMT R26, R33, 0x5410, R26 ;  /* 0x00005410211a7816 */ /* 0x000fe4000000001a */
[----:B------:R-:W-:Y:S01]  /*b3a0*/  PRMT R27, R27, 0x5410, R32 ;  /* 0x000054101b1b7816 */ /* 0x000fe20000000020 */
[----:B------:R-:W-:Y:S01]  /*b3b0*/  IMAD.WIDE R82, R37, 0x2, R82 ;  /* 0x0000000225527825 */ /* 0x000fe200078e0252 */
[----:B------:R-:W-:-:S02]  /*b3c0*/  PRMT R28, R28, 0x5410, R31 ;  /* 0x000054101c1c7816 */ /* 0x000fc4000000001f */
[----:B------:R-:W-:Y:S01]  /*b3d0*/  PRMT R29, R29, 0x5410, R30 ;  /* 0x000054101d1d7816 */ /* 0x000fe2000000001e */
[----:B------:R-:W-:Y:S01]  /*b3e0*/  IMAD.WIDE R90, R37, 0x2, R90 ;  /* 0x00000002255a7825 */ /* 0x000fe200078e025a */
[----:B------:R-:W-:Y:S02]  /*b3f0*/  PRMT R7, R201, 0x5410, R200 ;  /* 0x00005410c9077816 */ /* 0x000fe400000000c8 */
[----:B------:R-:W-:Y:S01]  /*b400*/  PRMT R8, R198, 0x5410, R199 ;  /* 0x00005410c6087816 */ /* 0x000fe200000000c7 */
[C---:B------:R-:W-:Y:S01]  /*b410*/  IMAD.WIDE R98, R37.reuse, 0x2, R98 ;  /* 0x0000000225627825 */ /* 0x040fe200078e0262 */
[----:B------:R-:W-:Y:S02]  /*b420*/  PRMT R9, R196, 0x5410, R197 ;  /* 0x00005410c4097816 */ /* 0x000fe400000000c5 */
[----:B------:R-:W-:Y:S01]  /*b430*/  PRMT R10, R10, 0x5410, R195 ;  /* 0x000054100a0a7816 */ /* 0x000fe200000000c3 */
[----:B------:R-:W-:Y:S01]  /*b440*/  IMAD.WIDE R106, R37, 0x2, R106 ;  /* 0x00000002256a7825 */ /* 0x000fe200078e026a */
[----:B------:R-:W-:-:S02]  /*b450*/  PRMT R11, R11, 0x5410, R194 ;  /* 0x000054100b0b7816 */ /* 0x000fc400000000c2 */
[----:B------:R-:W-:Y:S01]  /*b460*/  PRMT R12, R193, 0x5410, R12 ;  /* 0x00005410c10c7816 */ /* 0x000fe2000000000c */
[C---:B------:R-:W-:Y:S01]  /*b470*/  IMAD.WIDE R114, R37.reuse, 0x2, R114 ;  /* 0x0000000225727825 */ /* 0x040fe200078e0272 */
[----:B------:R-:W-:Y:S02]  /*b480*/  PRMT R13, R192, 0x5410, R13 ;  /* 0x00005410c00d7816 */ /* 0x000fe4000000000d */
        /* <DEDUP_REMOVED lines=24> */
[----:B0-----:R-:W-:Y:S01]  /*b610*/  LOP3.LUT R219, R219, 0x3f, RZ, 0xc0, !PT ;  /* 0x0000003fdbdb7812 */ /* 0x001fe200078ec0ff */
[----:B------:R-:W-:Y:S01]  /*b620*/  IMAD.WIDE R186, R37, 0x2, R186 ;  /* 0x0000000225ba7825 */ /* 0x000fe200078e02ba */
[----:B------:R0:W-:Y:S01]  /*b630*/  STTM.x32 tmem[UR10+0x80], R4 ;  /* 0x00008004000079ed */ /* 0x0001e200082c000a */
[----:B------:R-:W1:Y:S01]  /*b640*/  FENCE.VIEW.ASYNC.T ;  /* 0x00000000000073c6 */ /* 0x000e620000000200 */
[----:B------:R-:W-:Y:S01]  /*b650*/  ISETP.GE.AND P1, PT, R219, R2, PT ;  /* 0x00000002db00720c */ /* 0x000fe20003f26270 */
[C---:B------:R-:W-:Y:S01]  /*b660*/  IMAD.WIDE R184, R37.reuse, 0x2, R184 ;  /* 0x0000000225b87825 */ /* 0x040fe200078e02b8 */
[----:B------:R-:W-:Y:S01]  /*b670*/  PRMT R54, RZ, 0x7610, R54 ;  /* 0x00007610ff367816 */ /* 0x000fe20000000036 */
[----:B-1----:R-:W-:Y:S01]  /*b680*/  BAR.SYNC.DEFER_BLOCKING 0x0 ;  /* 0x0000000000007b1d */ /* 0x002fe20000010000 */
[----:B------:R-:W-:Y:S01]  /*b690*/  PRMT R57, RZ, 0x7610, R57 ;  /* 0x00007610ff397816 */ /* 0x000fe20000000039 */
[----:B------:R-:W-:Y:S01]  /*b6a0*/  IMAD.WIDE R176, R37, 0x2, R176 ;  /* 0x0000000225b07825 */ /* 0x000fe200078e02b0 */
[----:B------:R-:W-:-:S02]  /*b6b0*/  PRMT R188, RZ, 0x7610, R188 ;  /* 0x00007610ffbc7816 */ /* 0x000fc400000000bc */
[----:B------:R-:W-:Y:S01]  /*b6c0*/  PRMT R191, RZ, 0x7610, R191 ;  /* 0x00007610ffbf7816 */ /* 0x000fe200000000bf */
[C---:B------:R-:W-:Y:S01]  /*b6d0*/  IMAD.WIDE R168, R37.reuse, 0x2, R168 ;  /* 0x0000000225a87825 */ /* 0x040fe200078e02a8 */
[----:B------:R-:W-:Y:S02]  /*b6e0*/  PRMT R193, RZ, 0x7610, R193 ;  /* 0x00007610ffc17816 */ /* 0x000fe400000000c1 */
[----:B------:R-:W-:Y:S01]  /*b6f0*/  PRMT R195, RZ, 0x7610, R195 ;  /* 0x00007610ffc37816 */ /* 0x000fe200000000c3 */
[C---:B------:R-:W-:Y:S01]  /*b700*/  IMAD.WIDE R160, R37.reuse, 0x2, R160 ;  /* 0x0000000225a07825 */ /* 0x040fe200078e02a0 */
[----:B------:R-:W-:Y:S02]  /*b710*/  PRMT R197, RZ, 0x7610, R197 ;  /* 0x00007610ffc57816 */ /* 0x000fe400000000c5 */
        /* <DEDUP_REMOVED lines=8> */
[----:B------:R-:W-:Y:S01]  /*b7a0*/  PRMT R194, RZ, 0x7610, R194 ;  /* 0x00007610ffc27816 */ /* 0x000fe200000000c2 */
[----:B------:R-:W2:Y:S01]  /*b7b0*/  @!P1 LDG.E.U16 R54, desc[UR22][R122.64] ;  /* 0x000000167a369981 */ /* 0x000ea2000c1e1500 */
[----:B------:R-:W-:Y:S01]  /*b7c0*/  PRMT R196, RZ, 0x7610, R196 ;  /* 0x00007610ffc47816 */ /* 0x000fe200000000c4 */
[C---:B------:R-:W-:Y:S01]  /*b7d0*/  IMAD.WIDE R128, R37.reuse, 0x2, R128 ;  /* 0x0000000225807825 */ /* 0x040fe200078e0280 */
[----:B------:R-:W-:Y:S01]  /*b7e0*/  PRMT R198, RZ, 0x7610, R198 ;  /* 0x00007610ffc67816 */ /* 0x000fe200000000c6 */
[----:B------:R-:W3:Y:S01]  /*b7f0*/  @!P1 LDG.E.U16 R57, desc[UR22][R114.64] ;  /* 0x0000001672399981 */ /* 0x000ee2000c1e1500 */
[----:B------:R-:W-:Y:S01]  /*b800*/  PRMT R200, RZ, 0x7610, R200 ;  /* 0x00007610ffc87816 */ /* 0x000fe200000000c8 */
[C---:B------:R-:W-:Y:S01]  /*b810*/  IMAD.WIDE R120, R37.reuse, 0x2, R120 ;  /* 0x0000000225787825 */ /* 0x040fe200078e0278 */
[----:B------:R-:W-:Y:S01]  /*b820*/  PRMT R56, RZ, 0x7610, R56 ;  /* 0x00007610ff387816 */ /* 0x000fe20000000038 */
[----:B------:R-:W4:Y:S01]  /*b830*/  @!P1 LDG.E.U16 R188, desc[UR22][R106.64] ;  /* 0x000000166abc9981 */ /* 0x000f22000c1e1500 */
[----:B------:R-:W-:Y:S01]  /*b840*/  PRMT R63, RZ, 0x7610, R63 ;  /* 0x00007610ff3f7816 */ /* 0x000fe2000000003f */
[C---:B------:R-:W-:Y:S01]  /*b850*/  IMAD.WIDE R112, R37.reuse, 0x2, R112 ;  /* 0x0000000225707825 */ /* 0x040fe200078e0270 */
[----:B------:R-:W-:Y:S01]  /*b860*/  PRMT R190, RZ, 0x7610, R190 ;  /* 0x00007610ffbe7816 */ /* 0x000fe200000000be */
[----:B------:R-:W4:Y:S02]  /*b870*/  @!P1 LDG.E.U16 R191, desc[UR22][R98.64] ;  /* 0x0000001662bf9981 */ /* 0x000f24000c1e1500 */
[----:B------:R-:W-:-:S02]  /*b880*/  IMAD.WIDE R104, R37, 0x2, R104 ;  /* 0x0000000225687825 */ /* 0x000fc400078e0268 */
[----:B------:R-:W4:Y:S02]  /*b890*/  @!P1 LDG.E.U16 R193, desc[UR22][R90.64] ;  /* 0x000000165ac19981 */ /* 0x000f24000c1e1500 */
[C---:B------:R-:W-:Y:S02]  /*b8a0*/  IMAD.WIDE R96, R37.reuse, 0x2, R96 ;  /* 0x0000000225607825 */ /* 0x040fe400078e0260 */
[----:B------:R-:W4:Y:S02]  /*b8b0*/  @!P1 LDG.E.U16 R195, desc[UR22][R82.64] ;  /* 0x0000001652c39981 */ /* 0x000f24000c1e1500 */
[C---:B------:R-:W-:Y:S02]  /*b8c0*/  IMAD.WIDE R88, R37.reuse, 0x2, R88 ;  /* 0x0000000225587825 */ /* 0x040fe400078e0258 */
        /* <DEDUP_REMOVED lines=8> */
[----:B------:R-:W4:Y:S01]  /*b950*/  @!P1 LDG.E.U16 R189, desc[UR22][R104.64] ;  /* 0x0000001668bd9981 */ /* 0x000f22000c1e1500 */
[----:B0-----:R-:W-:Y:S01]  /*b960*/  PRMT R4, RZ, 0x7610, R4 ;  /* 0x00007610ff047816 */ /* 0x001fe20000000004 */
[C---:B------:R-:W-:Y:S01]  /*b970*/  IMAD.WIDE R174, R37.reuse, 0x2, R174 ;  /* 0x0000000225ae7825 */ /* 0x040fe200078e02ae */
[----:B------:R-:W-:Y:S01]  /*b980*/  PRMT R8, RZ, 0x7610, R8 ;  /* 0x00007610ff087816 */ /* 0x000fe20000000008 */
[----:B------:R-:W4:Y:S01]  /*b990*/  @!P1 LDG.E.U16 R192, desc[UR22][R96.64] ;  /* 0x0000001660c09981 */ /* 0x000f22000c1e1500 */
[----:B------:R-:W-:Y:S01]  /*b9a0*/  PRMT R12, RZ, 0x7610, R12 ;  /* 0x00007610ff0c7816 */ /* 0x000fe2000000000c */
        /* <DEDUP_REMOVED lines=88> */
[----:B------:R-:W-:Y:S01]  /*bf30*/  PRMT R207, RZ, 0x7610, R207 ;  /* 0x00007610ffcf7816 */ /* 0x000fe200000000cf */
[C---:B------:R-:W-:Y:S02]  /*bf40*/  IMAD.WIDE R172, R37.reuse, 0x2, R172 ;  /* 0x0000000225ac7825 */ /* 0x040fe400078e02ac */
[----:B------:R-:W4:Y:S01]  /*bf50*/  @!P1 LDG.E.U16 R34, desc[UR22][R126.64] ;  /* 0x000000167e229981 */ /* 0x000f22000c1e1500 */
[----:B------:R-:W-:Y:S01]  /*bf60*/  PRMT R208, RZ, 0x7610, R208 ;  /* 0x00007610ffd07816 */ /* 0x000fe200000000d0 */
[C---:B------:R-:W-:Y:S02]  /*bf70*/  IMAD.WIDE R180, R37.reuse, 0x2, R180 ;  /* 0x0000000225b47825 */ /* 0x040fe400078e02b4 */
[----:B------:R-:W4:Y:S01]  /*bf80*/  @!P1 LDG.E.U16 R56, desc[UR22][R118.64] ;  /* 0x0000001676389981 */ /* 0x000f22000c1e1500 */
[----:B------:R-:W-:Y:S01]  /*bf90*/  PRMT R210, RZ, 0x7610, R210 ;  /* 0x00007610ffd27816 */ /* 0x000fe200000000d2 */
[----:B------:R-:W-:Y:S01]  /*bfa0*/  IMAD.WIDE R58, R37, 0x2, R58 ;  /* 0x00000002253a7825 */ /* 0x000fe200078e023a */
[----:B------:R-:W-:Y:S01]  /*bfb0*/  PRMT R211, RZ, 0x7610, R211 ;  /* 0x00007610ffd37816 */ /* 0x000fe200000000d3 */
[----:B------:R-:W4:Y:S01]  /*bfc0*/  @!P1 LDG.E.U16 R63, desc[UR22][R110.64] ;  /* 0x000000166e3f9981 */ /* 0x000f22000c1e1500 */
[----:B------:R-:W-:-:S02]  /*bfd0*/  PRMT R213, RZ, 0x7610, R213 ;  /* 0x00007610ffd57816 */ /* 0x000fc400000000d5 */
[----:B------:R-:W-:Y:S01]  /*bfe0*/  PRMT R214, RZ, 0x7610, R214 ;  /* 0x00007610ffd67816 */ /* 0x000fe200000000d6 */
[----:B------:R-:W4:Y:S01]  /*bff0*/  @!P1 LDG.E.U16 R190, desc[UR22][R102.64] ;  /* 0x0000001666be9981 */ /* 0x000f22000c1e1500 */
[----:B------:R-:W-:Y:S02]  /*c000*/  PRMT R216, RZ, 0x7610, R216 ;  /* 0x00007610ffd87816 */ /* 0x000fe400000000d8 */
[----:B------:R-:W-:Y:S01]  /*c010*/  PRMT R217, RZ, 0x7610, R217 ;  /* 0x00007610ffd97816 */ /* 0x000fe200000000d9 */
[----:B------:R-:W4:Y:S04]  /*c020*/  @!P1 LDG.E.U16 R201, desc[UR22][R94.64] ;  /* 0x000000165ec99981 */ /* 0x000f28000c1e1500 */
        /* <DEDUP_REMOVED lines=19> */
[----:B------:R-:W4:Y:S01]  /*c160*/  @!P1 LDG.E.U16 R217, desc[UR22][R58.64] ;  /* 0x000000163ad99981 */ /* 0x000f22000c1e1500 */
[----:B------:R-:W-:Y:S01]  /*c170*/  BAR.SYNC.DEFER_BLOCKING 0x0 ;  /* 0x0000000000007b1d */ /* 0x000fe20000010000 */
[----:B------:R-:W-:-:S02]  /*c180*/  LOP3.LUT R220, R3, 0x20, RZ, 0x3c, !PT ;  /* 0x0000002003dc7812 */ /* 0x000fc400078e3cff */
[----:B------:R-:W-:-:S03]  /*c190*/  LOP3.LUT R219, R3, 0x40, RZ, 0x3c, !PT ;  /* 0x0000004003db7812 */ /* 0x000fc600078e3cff */
[----:B--2---:R0:W-:Y:S04]  /*c1a0*/  STS.U16 [R3+UR9+0x6000], R54 ;  /* 0x0060003603007988 */ /* 0x0041e80008000409 */
[----:B---3--:R0:W-:Y:S04]  /*c1b0*/  STS.U16 [R3+UR9+0x6400], R57 ;  /* 0x0064003903007988 */ /* 0x0081e80008000409 */
[----:B----4-:R0:W-:Y:S04]  /*c1c0*/  STS.U16 [R3+UR9+0x6800], R188 ;  /* 0x006800bc03007988 */ /* 0x0101e80008000409 */
[----:B------:R0:W-:Y:S04]  /*c1d0*/  STS.U16 [R3+UR9+0x6c00], R191 ;  /* 0x006c00bf03007988 */ /* 0x0001e80008000409 */
        /* <DEDUP_REMOVED lines=59> */
[----:B------:R0:W-:Y:S01]  /*c590*/  STS.U16 [R36+UR9+0x7f00], R217 ;  /* 0x007f00d924007988 */ /* 0x0001e20008000409 */
[----:B------:R1:W-:Y:S06]  /*c5a0*/  MEMBAR.ALL.CTA ;  /* 0x0000000000007992 */ /* 0x0003ec0000008000 */
[----:B-1----:R-:W1:Y:S01]  /*c5b0*/  FENCE.VIEW.ASYNC.S ;  /* 0x00000000000073c6 */ /* 0x002e620000000000 */
[----:B------:R-:W-:-:S04]  /*c5c0*/  ULEA UR11, UR20, UR9, 0x3 ;  /* 0x00000009140b7291 */ /* 0x000fc8000f8e18ff */
[----:B------:R-:W-:Y:S01]  /*c5d0*/  UIADD3 UR11, UPT, UPT, UR11, 0x8000, URZ ;  /* 0x000080000b0b7890 */ /* 0x000fe2000fffe0ff */
[----:B-1----:R-:W-:Y:S06]  /*c5e0*/  BAR.SYNC.DEFER_BLOCKING 0x0 ;  /* 0x0000000000007b1d */ /* 0x002fec0000010000 */
[----:B0-----:R-:W-:Y:S05]  /*c5f0*/  @P0 BRA `(.L_x_10) ;  /* 0x0000000000580947 */ /* 0x001fea0003800000 */
[----:B------:R-:W-:Y:S02]  /*c600*/  UIADD3 UR21, UPT, UPT, UR8, 0x88, URZ ;  /* 0x0000008808157890 */ /* 0x000fe4000fffe0ff */
[----:B------:R-:W-:Y:S02]  /*c610*/  UIADD3 UR30, UPT, UPT, UR8, 0x90, URZ ;  /* 0x00000090081e7890 */ /* 0x000fe4000fffe0ff */
[----:B------:R-:W-:Y:S01]  /*c620*/  UIADD3 UR31, UPT, UPT, UR8, 0x98, URZ ;  /* 0x00000098081f7890 */ /* 0x000fe2000fffe0ff */
[----:B------:R-:W-:Y:S01]  /*c630*/  UMOV UR16, 0x0 ;  /* 0x0000000000107882 */ /* 0x000fe20000000000 */
[----:B------:R-:W-:Y:S01]  /*c640*/  UMOV UR17, 0x8200490 ;  /* 0x0820049000117882 */ /* 0x000fe20000000000 */
[----:B------:R-:W-:Y:S01]  /*c650*/  UMOV UR12, UR19 ;  /* 0x00000013000c7c82 */ /* 0x000fe20008000000 */
[----:B------:R-:W-:Y:S01]  /*c660*/  UMOV UR13, 0x40004040 ;  /* 0x40004040000d7882 */ /* 0x000fe20000000000 */
[----:B------:R-:W-:Y:S01]  /*c670*/  UMOV UR28, 0x0 ;  /* 0x00000000001c7882 */ /* 0x000fe20000000000 */
[----:B------:R-:W-:Y:S01]  /*c680*/  UMOV UR29, 0x8200490 ;  /* 0x08200490001d7882 */ /* 0x000fe20000000000 */
[----:B------:R-:W-:Y:S01]  /*c690*/  UMOV UR32, 0x0 ;  /* 0x0000000000207882 */ /* 0x000fe20000000000 */
[----:B------:R-:W-:Y:S01]  /*c6a0*/  UMOV UR33, 0x8200490 ;  /* 0x0820049000217882 */ /* 0x000fe20000000000 */
[----:B------:R-:W-:Y:S01]  /*c6b0*/  UMOV UR6, UR11 ;  /* 0x0000000b00067c82 */ /* 0x000fe20008000000 */
[----:B------:R-:W-:Y:S01]  /*c6c0*/  UMOV UR7, URZ ;  /* 0x000000ff00077c82 */ /* 0x000fe20008000000 */
[----:B------:R0:W-:Y:S01]  /*c6d0*/  UTCHMMA tmem[UR18], gdesc[UR12], tmem[UR8], tmem[UR16], idesc[UR17], UPT ;  /* 0x00ff100c120079ea */ /* 0x0001e2000b800008 */
        /* <DEDUP_REMOVED lines=8> */
.L_x_10:
[----:B------:R-:W2:Y:S01]  /*c760*/  LDL R6, [R1+0x60] ;  /* 0x0000600001067983 */ /* 0x000ea20000100800 */
[----:B------:R-:W-:Y:S01]  /*c770*/  UIADD3 UR20, UPT, UPT, UR20, 0x1, URZ ;  /* 0x0000000114147890 */ /* 0x000fe2000fffe0ff */
[----:B------:R-:W-:Y:S01]  /*c780*/  IMAD.MOV.U32 R4, RZ, RZ, R52 ;  /* 0x000000ffff047224 */ /* 0x000fe200078e0034 */
[----:B------:R-:W-:Y:S01]  /*c790*/  UIADD3 UR5, UPT, UPT, UR5, -0x1, URZ ;  /* 0xffffffff05057890 */ /* 0x000fe2000fffe0ff */
[----:B------:R-:W-:Y:S01]  /*c7a0*/  IMAD.MOV.U32 R5, RZ, RZ, R53 ;  /* 0x000000ffff057224 */ /* 0x000fe200078e0035 */
[----:B------:R-:W-:Y:S01]  /*c7b0*/  UISETP.GT.AND UP1, UPT, UR20, 0x1, UPT ;  /* 0x000000011400788c */ /* 0x000fe2000bf24270 */
[----:B------:R-:W-:-:S03]  /*c7c0*/  VIADD R2, R2, 0xffffffc0 ;  /* 0xffffffc002027836 */ /* 0x000fc60000000000 */
[----:B0-----:R-:W-:Y:S02]  /*c7d0*/  USEL UR6, URZ, 0x1, !UP1 ;  /* 0x00000001ff067887 */ /* 0x001fe4000c800000 */
[----:B------:R-:W-:Y:S02]  /*c7e0*/  USEL UR20, UR20, URZ, !UP1 ;  /* 0x000000ff14147287 */ /* 0x000fe4000c800000 */
[----:B------:R-:W-:Y:S02]  /*c7f0*/  UISETP.NE.U32.AND UP1, UPT, UR5, URZ, UPT ;  /* 0x000000ff0500728c */ /* 0x000fe4000bf25070 */
[----:B------:R-:W-:-:S03]  /*c800*/  ULOP3.LUT UR7, UR4, UR6, URZ, 0x3c, !UPT ;  /* 0x0000000604077292 */ /* 0x000fc6000f8e3cff */
[----:B------:R-:W-:-:S04]  /*c810*/  UMOV UR6, UR4 ;  /* 0x0000000400067c82 */ /* 0x000fc80008000000 */
[----:B------:R-:W-:Y:S01]  /*c820*/  UMOV UR4, UR7 ;  /* 0x0000000700047c82 */ /* 0x000fe20008000000 */
[----:B--2---:R-:W-:-:S04]  /*c830*/  IMAD.WIDE R4, R6, 0x2, R4 ;  /* 0x0000000206047825 */ /* 0x004fc800078e0204 */
[----:B------:R-:W-:Y:S02]  /*c840*/  IMAD.MOV.U32 R52, RZ, RZ, R4 ;  /* 0x000000ffff347224 */ /* 0x000fe400078e0004 */
[----:B------:R-:W-:Y:S01]  /*c850*/  IMAD.MOV.U32 R53, RZ, RZ, R5 ;  /* 0x000000ffff357224 */ /* 0x000fe200078e0005 */
[----:B------:R-:W-:Y:S06]  /*c860*/  BRA.U UP1, `(.L_x_11) ;  /* 0xffffffcd01a47547 */ /* 0x000fec000b83ffff */
.L_x_8:
[----:B------:R-:W2:Y:S01]  /*c870*/  LDL.LU R5, [R1+0x6c] ;  /* 0x00006c0001057983 */ /* 0x000ea20000300800 */
[----:B------:R-:W1:Y:S03]  /*c880*/  LDCU UR5, c[0x0][0x3b4] ;  /* 0x00007680ff0577ac */ /* 0x000e660008000800 */
[----:B------:R-:W3:Y:S01]  /*c890*/  LDL.LU R4, [R1+0x70] ;  /* 0x0000700001047983 */ /* 0x000ee20000300800 */
[----:B------:R-:W4:Y:S01]  /*c8a0*/  LDCU UR7, c[0x0][0x39c] ;  /* 0x00007380ff0777ac */ /* 0x000f220008000800 */
[----:B------:R-:W5:Y:S01]  /*c8b0*/  S2R R0, SR_CgaCtaId ;  /* 0x0000000000007919 */ /* 0x000f620000008800 */
[----:B0-----:R-:W0:Y:S01]  /*c8c0*/  LDCU UR4, c[0x0][0x3b8] ;  /* 0x00007700ff0477ac */ /* 0x001e220008000800 */
[----:B------:R-:W0:Y:S01]  /*c8d0*/  LDCU.128 UR12, c[0x0][0x390] ;  /* 0x00007200ff0c77ac */ /* 0x000e220008000c00 */
[----:B-----5:R-:W-:Y:S01]  /*c8e0*/  IMAD.SHL.U32 R0, R0, 0x80, RZ ;  /* 0x0000008000007824 */ /* 0x020fe200078e00ff */
[----:B--2---:R-:W-:-:S04]  /*c8f0*/  ISETP.GE.AND P0, PT, R5, 0x40, PT ;  /* 0x000000400500780c */ /* 0x004fc80003f06270 */
[----:B---3--:R-:W-:-:S09]  /*c900*/  LOP3.LUT R3, R4, 0x180, R0, 0xf8, !PT ;  /* 0x0000018004037812 */ /* 0x008fd200078ef800 */
[----:B01--4-:R-:W-:Y:S05]  /*c910*/  @!P0 BRA `(.L_x_12) ;  /* 0x0000000000108947 */ /* 0x013fea0003800000 */
[----:B------:R-:W-:-:S06]  /*c920*/  USHF.L.U32 UR6, UR6, 0x1f, URZ ;  /* 0x0000001f06067899 */ /* 0x000fcc00080006ff */
[----:B------:R-:W-:-:S04]  /*c930*/  IMAD.U32 R0, RZ, RZ, UR6 ;  /* 0x00000006ff007e24 */ /* 0x000fc8000f8e00ff */
[----:B------:R-:W0:Y:S02]  /*c940*/  SYNCS.PHASECHK.TRANS64.TRYWAIT P0, [UR11], R0 ;  /* 0x00000000ff0075a7 */ /* 0x000e24000800110b */
[----:B0-----:R-:W-:Y:S05]  /*c950*/  @!P0 BRA `(.L_x_13) ;  /* 0x00000040009c8947 */ /* 0x001fea0003800000 */
.L_x_12:
[----:B------:R-:W2:Y:S01]  /*c960*/  LDL.LU R2, [R1+0x68] ;  /* 0x0000680001027983 */ /* 0x000ea20000300800 */
[C---:B------:R-:W-:Y:S01]  /*c970*/  IMAD R133, R3.reuse, UR4, RZ ;  /* 0x0000000403857c24 */ /* 0x040fe2000f8e02ff */
[----:B------:R-:W-:Y:S01]  /*c980*/  LOP3.LUT R0, R3, 0x7f, RZ, 0xfc, !PT ;  /* 0x0000007f03007812 */ /* 0x000fe200078efcff */
[----:B------:R-:W0:Y:S01]  /*c990*/  LDCU UR6, c[0x0][0x39c] ;  /* 0x00007380ff0677ac */ /* 0x000e220008000800 */
[----:B------:R-:W-:Y:S01]  /*c9a0*/  BAR.SYNC.DEFER_BLOCKING 0x0 ;  /* 0x0000000000007b1d */ /* 0x000fe20000010000 */
[----:B------:R-:W-:Y:S01]  /*c9b0*/  VIADD R135, R133, UR4 ;  /* 0x0000000485877c36 */ /* 0x000fe20008000000 */
[C---:B------:R-:W-:Y:S02]  /*c9c0*/  LOP3.LUT R134, R3.reuse, 0x1, RZ, 0xfc, !PT ;  /* 0x0000000103867812 */ /* 0x040fe400078efcff */
[----:B------:R-:W-:Y:S01]  /*c9d0*/  LOP3.LUT R132, R3, 0x2, RZ, 0xfc, !PT ;  /* 0x0000000203847812 */ /* 0x000fe200078efcff */
[----:B------:R-:W-:Y:S01]  /*c9e0*/  VIADD R137, R135, UR4 ;  /* 0x0000000487897c36 */ /* 0x000fe20008000000 */
[----:B------:R-:W-:-:S02]  /*c9f0*/  LOP3.LUT R170, R3, 0x3, RZ, 0xfc, !PT ;  /* 0x0000000303aa7812 */ /* 0x000fc400078efcff */
[----:B------:R-:W-:Y:S01]  /*ca00*/  LOP3.LUT R168, R3, 0x4, RZ, 0xfc, !PT ;  /* 0x0000000403a87812 */ /* 0x000fe200078efcff */
[----:B------:R-:W-:-:S04]  /*ca10*/  VIADD R139, R137, UR4 ;  /* 0x00000004898b7c36 */ /* 0x000fc80008000000 */
[----:B------:R-:W-:-:S04]  /*ca20*/  VIADD R149, R139, UR4 ;  /* 0x000000048b957c36 */ /* 0x000fc80008000000 */
[----:B------:R-:W-:-:S04]  /*ca30*/  VIADD R151, R149, UR4 ;  /* 0x0000000495977c36 */ /* 0x000fc80008000000 */
[----:B------:R-:W-:Y:S01]  /*ca40*/  VIADD R153, R151, UR4 ;  /* 0x0000000497997c36 */ /* 0x000fe20008000000 */
[----:B------:R-:W1:Y:S02]  /*ca50*/  @!P3 SYNCS.CCTL.IV [UR9+0x8000] ;  /* 0x00800000ff00b9b1 */ /* 0x000e640008000009 */
[----:B-1----:R-:W-:Y:S06]  /*ca60*/  BAR.SYNC.DEFER_BLOCKING 0x0 ;  /* 0x0000000000007b1d */ /* 0x002fec0000010000 */
[----:B------:R-:W1:Y:S01]  /*ca70*/  LDTM.x128 R4, tmem[UR10] ;  /* 0x0000000a000479ee */ /* 0x000e6200083c0000 */
[----:B------:R-:W3:Y:S01]  /*ca80*/  @!P3 SYNCS.CCTL.IV [UR9+0x8008] ;  /* 0x00800800ff00b9b1 */ /* 0x000ee20008000009 */
[----:B------:R-:W-:Y:S01]  /*ca90*/  NOP ;  /* 0x0000000000007918 */ /* 0x000fe20000000000 */
[----:B-1----:R-:W-:Y:S01]  /*caa0*/  F2FP.BF16.F32.PACK_AB R166, R5, R4 ;  /* 0x0000000405a6723e */ /* 0x002fe200000010ff */
[----:B------:R-:W-:Y:S01]  /*cab0*/  VIADD R5, R153, UR4 ;  /* 0x0000000499057c36 */ /* 0x000fe20008000000 */
[----:B------:R-:W-:-:S02]  /*cac0*/  F2FP.BF16.F32.PACK_AB R6, R7, R6 ;  /* 0x000000060706723e */ /* 0x000fc400000010ff */
[----:B------:R-:W-:Y:S02]  /*cad0*/  F2FP.BF16.F32.PACK_AB R8, R9, R8 ;  /* 0x000000080908723e */ /* 0x000fe400000010ff */
[----:B------:R-:W-:Y:S02]  /*cae0*/  LOP3.LUT R7, R3, 0x6, RZ, 0xfc, !PT ;  /* 0x0000000603077812 */ /* 0x000fe400078efcff */
[----:B------:R-:W-:Y:S02]  /*caf0*/  PRMT R9, R6, 0x7632, R9 ;  /* 0x0000763206097816 */ /* 0x000fe40000000009 */
[----:B------:R-:W-:Y:S02]  /*cb00*/  F2FP.BF16.F32.PACK_AB R10, R11, R10 ;  /* 0x0000000a0b0a723e */ /* 0x000fe400000010ff */
[----:B------:R-:W-:Y:S02]  /*cb10*/  F2FP.BF16.F32.PACK_AB R12, R13, R12 ;  /* 0x0000000c0d0c723e */ /* 0x000fe400000010ff */
[----:B------:R-:W-:-:S02]  /*cb20*/  F2FP.BF16.F32.PACK_AB R14, R15, R14 ;  /* 0x0000000e0f0e723e */ /* 0x000fc400000010ff */
[----:B------:R-:W-:Y:S02]  /*cb30*/  F2FP.BF16.F32.PACK_AB R16, R17, R16 ;  /* 0x000000101110723e */ /* 0x000fe400000010ff */
[----:B------:R-:W-:Y:S02]  /*cb40*/  F2FP.BF16.F32.PACK_AB R18, R19, R18 ;  /* 0x000000121312723e */ /* 0x000fe400000010ff */
[----:B------:R-:W-:Y:S02]  /*cb50*/  F2FP.BF16.F32.PACK_AB R20, R21, R20 ;  /* 0x000000141514723e */ /* 0x000fe400000010ff */
        /* <DEDUP_REMOVED lines=55> */
[C---:B--2---:R-:W-:Y:S01]  /*ced0*/  ISETP.GE.AND P0, PT, R2.reuse, UR14, PT ;  /* 0x0000000e02007c0c */ /* 0x044fe2000bf06270 */
[----:B------:R-:W-:Y:S01]  /*cee0*/  IMAD R2, R2, UR5, RZ ;  /* 0x0000000502027c24 */ /* 0x000fe2000f8e02ff */
[----:B------:R-:W1:Y:S02]  /*cef0*/  LDCU UR5, c[0x0][0x39c] ;  /* 0x00007380ff0577ac */ /* 0x000e640008000800 */
[----:B------:R-:W-:-:S02]  /*cf00*/  ISETP.LT.AND P1, PT, R0, UR7, !P0 ;  /* 0x0000000700007c0c */ /* 0x000fc4000c721270 */
[----:B------:R-:W-:Y:S01]  /*cf10*/  LEA R0, P4, R2, UR12, 0x1 ;  /* 0x0000000c02007c11 */ /* 0x000fe2000f8808ff */
[----:B------:R-:W2:Y:S01]  /*cf20*/  LDCU UR7, c[0x0][0x39c] ;  /* 0x00007380ff0777ac */ /* 0x000ea20008000800 */
[----:B------:R-:W-:Y:S02]  /*cf30*/  ISETP.LT.AND P2, PT, R134, UR15, !P0 ;  /* 0x0000000f86007c0c */ /* 0x000fe4000c741270 */
[----:B------:R-:W-:Y:S02]  /*cf40*/  LEA.HI.X.SX32 R2, R2, UR13, 0x1, P4 ;  /* 0x0000000d02027c11 */ /* 0x000fe4000a0f0eff */
[-C--:B------:R-:W-:Y:S02]  /*cf50*/  LEA R140, P4, R133, R0.reuse, 0x1 ;  /* 0x00000000858c7211 */ /* 0x080fe400078808ff */
[----:B------:R-:W-:Y:S02]  /*cf60*/  LEA R142, P5, R135, R0, 0x1 ;  /* 0x00000000878e7211 */ /* 0x000fe400078a08ff */
[-C--:B------:R-:W-:Y:S01]  /*cf70*/  LEA.HI.X.SX32 R141, R133, R2.reuse, 0x1, P4 ;  /* 0x00000002858d7211 */ /* 0x080fe200020f0eff */
[----:B------:R-:W-:Y:S01]  /*cf80*/  VIADD R133, R5, UR4 ;  /* 0x0000000405857c36 */ /* 0x000fe20008000000 */
[----:B------:R-:W-:-:S02]  /*cf90*/  LEA.HI.X.SX32 R143, R135, R2, 0x1, P5 ;  /* 0x00000002878f7211 */ /* 0x000fc400028f0eff */
[-C--:B------:R-:W-:Y:S01]  /*cfa0*/  LEA R144, P4, R137, R0.reuse, 0x1 ;  /* 0x0000000089907211 */ /* 0x080fe200078808ff */
[----:B------:R-:W-:Y:S01]  /*cfb0*/  VIADD R135, R133, UR4 ;  /* 0x0000000485877c36 */ /* 0x000fe20008000000 */
[-C--:B------:R-:W-:Y:S02]  /*cfc0*/  LEA R146, P3, R139, R0.reuse, 0x1 ;  /* 0x000000008b927211 */ /* 0x080fe400078608ff */
[----:B------:R-:W-:Y:S02]  /*cfd0*/  LEA R148, P5, R149, R0, 0x1 ;  /* 0x0000000095947211 */ /* 0x000fe400078a08ff */
[-C--:B------:R-:W-:Y:S01]  /*cfe0*/  LEA.HI.X.SX32 R145, R137, R2.reuse, 0x1, P4 ;  /* 0x0000000289917211 */ /* 0x080fe200020f0eff */
[----:B------:R-:W-:Y:S01]  /*cff0*/  VIADD R137, R135, UR4 ;  /* 0x0000000487897c36 */ /* 0x000fe20008000000 */
[-C--:B------:R-:W-:Y:S02]  /*d000*/  LEA.HI.X.SX32 R147, R139, R2.reuse, 0x1, P3 ;  /* 0x000000028b937211 */ /* 0x080fe400018f0eff */
[----:B------:R-:W-:Y:S01]  /*d010*/  LEA.HI.X.SX32 R149, R149, R2, 0x1, P5 ;  /* 0x0000000295957211 */ /* 0x000fe200028f0eff */
[----:B------:R-:W-:Y:S01]  /*d020*/  VIADD R139, R137, UR4 ;  /* 0x00000004898b7c36 */ /* 0x000fe20008000000 */
[----:B------:R-:W-:-:S02]  /*d030*/  LEA R150, P3, R151, R0, 0x1 ;  /* 0x0000000097967211 */ /* 0x000fc400078608ff */
[-C--:B------:R-:W-:Y:S02]  /*d040*/  LEA R154, P5, R5, R0.reuse, 0x1 ;  /* 0x00000000059a7211 */ /* 0x080fe400078a08ff */
[----:B------:R-:W-:Y:S02]  /*d050*/  LEA R152, P4, R153, R0, 0x1 ;  /* 0x0000000099987211 */ /* 0x000fe400078808ff */
[-C--:B------:R-:W-:Y:S02]  /*d060*/  LEA.HI.X.SX32 R151, R151, R2.reuse, 0x1, P3 ;  /* 0x0000000297977211 */ /* 0x080fe400018f0eff */
[----:B------:R-:W-:Y:S01]  /*d070*/  LEA.HI.X.SX32 R155, R5, R2, 0x1, P5 ;  /* 0x00000002059b7211 */ /* 0x000fe200028f0eff */
[----:B------:R-:W-:Y:S01]  /*d080*/  VIADD R5, R139, UR4 ;  /* 0x000000048b057c36 */ /* 0x000fe20008000000 */
[----:B------:R-:W-:Y:S02]  /*d090*/  LEA R156, P3, R133, R0, 0x1 ;  /* 0x00000000859c7211 */ /* 0x000fe400078608ff */
[----:B------:R-:W-:-:S02]  /*d0a0*/  LEA.HI.X.SX32 R153, R153, R2, 0x1, P4 ;  /* 0x0000000299997211 */ /* 0x000fc400020f0eff */
[----:B------:R-:W-:Y:S02]  /*d0b0*/  LEA R158, P4, R135, R0, 0x1 ;  /* 0x00000000879e7211 */ /* 0x000fe400078808ff */
[-C--:B------:R-:W-:Y:S01]  /*d0c0*/  LEA.HI.X.SX32 R157, R133, R2.reuse, 0x1, P3 ;  /* 0x00000002859d7211 */ /* 0x080fe200018f0eff */
[----:B------:R-:W-:Y:S01]  /*d0d0*/  VIADD R133, R5, UR4 ;  /* 0x0000000405857c36 */ /* 0x000fe20008000000 */
[----:B------:R-:W-:Y:S02]  /*d0e0*/  LEA.HI.X.SX32 R159, R135, R2, 0x1, P4 ;  /* 0x00000002879f7211 */ /* 0x000fe400020f0eff */
[-C--:B------:R-:W-:Y:S01]  /*d0f0*/  LEA R164, P4, R5, R0.reuse, 0x1 ;  /* 0x0000000005a47211 */ /* 0x080fe200078808ff */
[----:B------:R-:W-:Y:S01]  /*d100*/  VIADD R135, R133, UR4 ;  /* 0x0000000485877c36 */ /* 0x000fe20008000000 */
[----:B------:R-:W-:Y:S02]  /*d110*/  LEA R162, P3, R139, R0, 0x1 ;  /* 0x000000008ba27211 */ /* 0x000fe400078608ff */
[----:B------:R-:W-:Y:S01]  /*d120*/  LEA.HI.X.SX32 R165, R5, R2, 0x1, P4 ;  /* 0x0000000205a57211 */ /* 0x000fe200020f0eff */
[----:B------:R-:W-:Y:S01]  /*d130*/  VIADD R5, R135, UR4 ;  /* 0x0000000487057c36 */ /* 0x000fe20008000000 */
[----:B------:R-:W-:-:S02]  /*d140*/  LEA R160, P5, R137, R0, 0x1 ;  /* 0x0000000089a07211 */ /* 0x000fc400078a08ff */
[----:B------:R-:W-:Y:S01]  /*d150*/  LEA.HI.X.SX32 R163, R139, R2, 0x1, P3 ;  /* 0x000000028ba37211 */ /* 0x000fe200018f0eff */
[----:B------:R-:W-:Y:S01]  /*d160*/  VIADD R167, R5, UR4 ;  /* 0x0000000405a77c36 */ /* 0x000fe20008000000 */
[-C--:B------:R-:W-:Y:S02]  /*d170*/  LEA R136, P3, R133, R0.reuse, 0x1 ;  /* 0x0000000085887211 */ /* 0x080fe400078608ff */
[----:B------:R-:W-:Y:S01]  /*d180*/  LEA R138, P4, R135, R0, 0x1 ;  /* 0x00000000878a7211 */ /* 0x000fe200078808ff */
[----:B------:R-:W-:Y:S01]  /*d190*/  VIADD R169, R167, UR4 ;  /* 0x00000004a7a97c36 */ /* 0x000fe20008000000 */
[----:B------:R-:W-:Y:S02]  /*d1a0*/  LEA.HI.X.SX32 R161, R137, R2, 0x1, P5 ;  /* 0x0000000289a17211 */ /* 0x000fe400028f0eff */
[----:B------:R-:W-:Y:S02]  /*d1b0*/  ISETP.LT.AND P5, PT, R3, UR15, !P0 ;  /* 0x0000000f03007c0c */ /* 0x000fe4000c7a1270 */
[----:B------:R-:W-:-:S02]  /*d1c0*/  ISETP.LT.AND P6, PT, R132, UR15, !P0 ;  /* 0x0000000f84007c0c */ /* 0x000fc4000c7c1270 */
[-C--:B------:R-:W-:Y:S02]  /*d1d0*/  LEA.HI.X.SX32 R137, R133, R2.reuse, 0x1, P3 ;  /* 0x0000000285897211 */ /* 0x080fe400018f0eff */
[----:B------:R-:W-:Y:S02]  /*d1e0*/  LEA.HI.X.SX32 R139, R135, R2, 0x1, P4 ;  /* 0x00000002878b7211 */ /* 0x000fe400020f0eff */
[-C--:B------:R-:W-:Y:S02]  /*d1f0*/  LEA R132, P3, R5, R0.reuse, 0x1 ;  /* 0x0000000005847211 */ /* 0x080fe400078608ff */
[----:B------:R-:W-:Y:S02]  /*d200*/  LEA R134, P4, R167, R0, 0x1 ;  /* 0x00000000a7867211 */ /* 0x000fe400078808ff */
[-C--:B------:R-:W-:Y:S01]  /*d210*/  LEA.HI.X.SX32 R133, R5, R2.reuse, 0x1, P3 ;  /* 0x0000000205857211 */ /* 0x080fe200018f0eff */
[----:B------:R4:W-:Y:S01]  /*d220*/  @P5 STG.E.U16 desc[UR22][R140.64], R166 ;  /* 0x000000a68c005986 */ /* 0x0009e2000c101516 */
[----:B------:R-:W-:-:S02]  /*d230*/  LEA.HI.X.SX32 R135, R167, R2, 0x1, P4 ;  /* 0x00000002a7877211 */ /* 0x000fc400020f0eff */
[----:B------:R-:W-:Y:S02]  /*d240*/  LEA R4, P3, R169, R0, 0x1 ;  /* 0x00000000a9047211 */ /* 0x000fe400078608ff */
[----:B------:R-:W-:Y:S02]  /*d250*/  ISETP.LT.AND P4, PT, R170, UR15, !P0 ;  /* 0x0000000faa007c0c */ /* 0x000fe4000c781270 */
[----:B------:R-:W-:Y:S02]  /*d260*/  LOP3.LUT R167, R3, 0x5, RZ, 0xfc, !PT ;  /* 0x0000000503a77812 */ /* 0x000fe400078efcff */
[C---:B------:R-:W-:Y:S01]  /*d270*/  LEA.HI.X.SX32 R5, R169.reuse, R2, 0x1, P3 ;  /* 0x00000002a9057211 */ /* 0x040fe200018f0eff */
[----:B------:R-:W-:Y:S01]  /*d280*/  VIADD R169, R169, UR4 ;  /* 0x00000004a9a97c36 */ /* 0x000fe20008000000 */
[----:B------:R-:W-:Y:S02]  /*d290*/  ISETP.LT.AND P3, PT, R168, UR15, !P0 ;  /* 0x0000000fa8007c0c */ /* 0x000fe4000c761270 */
[----:B----4-:R-:W-:Y:S01]  /*d2a0*/  PRMT R141, R166, 0x7632, R141 ;  /* 0x00007632a68d7816 */ /* 0x010fe2000000008d */
[----:B------:R-:W-:Y:S01]  /*d2b0*/  VIADD R11, R169, UR4 ;  /* 0x00000004a90b7c36 */ /* 0x000fe20008000000 */
[----:B------:R-:W-:-:S02]  /*d2c0*/  ISETP.LT.AND P5, PT, R167, UR15, !P0 ;  /* 0x0000000fa7007c0c */ /* 0x000fc4000c7a1270 */
[----:B------:R-:W-:Y:S01]  /*d2d0*/  PRMT R167, R6, 0x7610, R167 ;  /* 0x0000761006a77816 */ /* 0x000fe200000000a7 */
[----:B------:R-:W-:Y:S01]  /*d2e0*/  @P2 STG.E.U16 desc[UR22][R142.64], R141 ;  /* 0x0000008d8e002986 */ /* 0x000fe2000c101516 */
[----:B------:R-:W-:Y:S02]  /*d2f0*/  LOP3.LUT R6, R3, 0x8, RZ, 0xfc, !PT ;  /* 0x0000000803067812 */ /* 0x000fe400078efcff */
[----:B------:R-:W-:Y:S01]  /*d300*/  ISETP.LT.AND P2, PT, R7, UR15, !P0 ;  /* 0x0000000f07007c0c */ /* 0x000fe2000c741270 */
[----:B------:R-:W-:Y:S01]  /*d310*/  @P6 STG.E.U16 desc[UR22][R144.64], R167 ;  /* 0x000000a790006986 */ /* 0x000fe2000c101516 */
[----:B------:R-:W-:-:S03]  /*d320*/  LOP3.LUT R7, R3, 0x7, RZ, 0xfc, !PT ;  /* 0x0000000703077812 */ /* 0x000fc600078efcff */
[----:B------:R4:W-:Y:S01]  /*d330*/  @P4 STG.E.U16 desc[UR22][R146.64], R9 ;  /* 0x0000000992004986 */ /* 0x0009e2000c101516 */
[----:B------:R-:W-:Y:S02]  /*d340*/  ISETP.LT.AND P4, PT, R6, UR15, !P0 ;  /* 0x0000000f06007c0c */ /* 0x000fe4000c781270 */
[----:B------:R-:W-:Y:S01]  /*d350*/  LOP3.LUT R6, R3, 0x9, RZ, 0xfc, !PT ;  /* 0x0000000903067812 */ /* 0x000fe200078efcff */
[----:B------:R5:W-:Y:S01]  /*d360*/  @P3 STG.E.U16 desc[UR22][R148.64], R8 ;  /* 0x0000000894003986 */ /* 0x000be2000c101516 */
[----:B------:R-:W-:Y:S02]  /*d370*/  ISETP.LT.AND P6, PT, R7, UR15, !P0 ;  /* 0x0000000f07007c0c */ /* 0x000fe4000c7c1270 */
[----:B------:R-:W-:Y:S02]  /*d380*/  PRMT R7, R8, 0x7632, R7 ;  /* 0x0000763208077816 */ /* 0x000fe40000000007 */
[----:B------:R-:W-:Y:S02]  /*d390*/  ISETP.LT.AND P3, PT, R6, UR15, !P0 ;  /* 0x0000000f06007c0c */ /* 0x000fe4000c761270 */
[----:B------:R-:W-:Y:S01]  /*d3a0*/  LOP3.LUT R6, R3, 0xa, RZ, 0xfc, !PT ;  /* 0x0000000a03067812 */ /* 0x000fe200078efcff */
[----:B------:R0:W-:Y:S01]  /*d3b0*/  @P5 STG.E.U16 desc[UR22][R150.64], R7 ;  /* 0x0000000796005986 */ /* 0x0001e2000c101516 */
[----:B----4-:R-:W-:-:S02]  /*d3c0*/  PRMT R9, R12, 0x7632, R9 ;  /* 0x000076320c097816 */ /* 0x010fc40000000009 */
[----:B------:R-:W-:Y:S01]  /*d3d0*/  ISETP.LT.AND P5, PT, R6, UR15, !P0 ;  /* 0x0000000f06007c0c */ /* 0x000fe2000c7a1270 */
[----:B------:R4:W-:Y:S01]  /*d3e0*/  @P2 STG.E.U16 desc[UR22][R152.64], R10 ;  /* 0x0000000a98002986 */ /* 0x0009e2000c101516 */
[C---:B------:R-:W-:Y:S02]  /*d3f0*/  LOP3.LUT R6, R3.reuse, 0xb, RZ, 0xfc, !PT ;  /* 0x0000000b03067812 */ /* 0x040fe400078efcff */
[----:B-----5:R-:W-:Y:S02]  /*d400*/  PRMT R8, R10, 0x7632, R8 ;  /* 0x000076320a087816 */ /* 0x020fe40000000008 */
[----:B------:R-:W-:Y:S02]  /*d410*/  ISETP.LT.AND P2, PT, R6, UR15, !P0 ;  /* 0x0000000f06007c0c */ /* 0x000fe4000c741270 */
[C---:B------:R-:W-:Y:S01]  /*d420*/  LOP3.LUT R6, R3.reuse, 0xc, RZ, 0xfc, !PT ;  /* 0x0000000c03067812 */ /* 0x040fe200078efcff */
[----:B------:R5:W-:Y:S01]  /*d430*/  @P6 STG.E.U16 desc[UR22][R154.64], R8 ;  /* 0x000000089a006986 */ /* 0x000be2000c101516 */
[----:B0-----:R-:W-:-:S02]  /*d440*/  LOP3.LUT R7, R3, 0xe, RZ, 0xfc, !PT ;  /* 0x0000000e03077812 */ /* 0x001fc400078efcff */
[----:B------:R-:W-:Y:S01]  /*d450*/  ISETP.LT.AND P6, PT, R6, UR15, !P0 ;  /* 0x0000000f06007c0c */ /* 0x000fe2000c7c1270 */
[----:B------:R-:W-:Y:S01]  /*d460*/  @P4 STG.E.U16 desc[UR22][R156.64], R12 ;  /* 0x0000000c9c004986 */ /* 0x000fe2000c101516 */
[C---:B------:R-:W-:Y:S02]  /*d470*/  LOP3.LUT R6, R3.reuse, 0xd, RZ, 0xfc, !PT ;  /* 0x0000000d03067812 */ /* 0x040fe400078efcff */
[C---:B----4-:R-:W-:Y:S01]  /*d480*/  LOP3.LUT R10, R3.reuse, 0x16, RZ, 0xfc, !PT ;  /* 0x00000016030a7812 */ /* 0x050fe200078efcff */
[----:B------:R0:W-:Y:S01]  /*d490*/  @P3 STG.E.U16 desc[UR22][R158.64], R9 ;  /* 0x000000099e003986 */ /* 0x0001e2000c101516 */
[----:B------:R-:W-:Y:S02]  /*d4a0*/  ISETP.LT.AND P4, PT, R6, UR15, !P0 ;  /* 0x0000000f06007c0c */ /* 0x000fe4000c781270 */
[----:B------:R-:W-:Y:S01]  /*d4b0*/  LOP3.LUT R6, R3, 0xf, RZ, 0xfc, !PT ;  /* 0x0000000f03067812 */ /* 0x000fe200078efcff */
[----:B------:R-:W-:Y:S01]  /*d4c0*/  @P5 STG.E.U16 desc[UR22][R160.64], R14 ;  /* 0x0000000ea0005986 */ /* 0x000fe2000c101516 */
[----:B------:R-:W-:-:S02]  /*d4d0*/  ISETP.LT.AND P3, PT, R7, UR15, !P0 ;  /* 0x0000000f07007c0c */ /* 0x000fc4000c761270 */
[----:B------:R-:W-:Y:S02]  /*d4e0*/  PRMT R7, R14, 0x7632, R7 ;  /* 0x000076320e077816 */ /* 0x000fe40000000007 */
[----:B------:R-:W-:Y:S02]  /*d4f0*/  ISETP.LT.AND P5, PT, R6, UR15, !P0 ;  /* 0x0000000f06007c0c */ /* 0x000fe4000c7a1270 */
[C---:B------:R-:W-:Y:S01]  /*d500*/  LOP3.LUT R6, R3.reuse, 0x10, RZ, 0xfc, !PT ;  /* 0x0000001003067812 */ /* 0x040fe200078efcff */
[----:B------:R4:W-:Y:S01]  /*d510*/  @P2 STG.E.U16 desc[UR22][R162.64], R7 ;  /* 0x00000007a2002986 */ /* 0x0009e2000c101516 */
[----:B-----5:R-:W-:Y:S02]  /*d520*/  PRMT R8, R16, 0x7632, R8 ;  /* 0x0000763210087816 */ /* 0x020fe40000000008 */
[----:B------:R-:W-:Y:S01]  /*d530*/  ISETP.LT.AND P2, PT, R6, UR15, !P0 ;  /* 0x0000000f06007c0c */ /* 0x000fe2000c741270 */
[----:B------:R-:W-:Y:S01]  /*d540*/  @P6 STG.E.U16 desc[UR22][R164.64], R16 ;  /* 0x00000010a4006986 */ /* 0x000fe2000c101516 */
[----:B------:R-:W-:-:S02]  /*d550*/  LOP3.LUT R6, R3, 0x11, RZ, 0xfc, !PT ;  /* 0x0000001103067812 */ /* 0x000fc400078efcff */
[----:B0-----:R-:W-:Y:S01]  /*d560*/  PRMT R9, R18, 0x7632, R9 ;  /* 0x0000763212097816 */ /* 0x001fe20000000009 */
[----:B------:R0:W-:Y:S01]  /*d570*/  @P4 STG.E.U16 desc[UR22][R136.64], R8 ;  /* 0x0000000888004986 */ /* 0x0001e2000c101516 */
[----:B------:R-:W-:Y:S02]  /*d580*/  ISETP.LT.AND P6, PT, R6, UR15, !P0 ;  /* 0x0000000f06007c0c */ /* 0x000fe4000c7c1270 */
[C---:B------:R-:W-:Y:S01]  /*d590*/  LOP3.LUT R6, R3.reuse, 0x12, RZ, 0xfc, !PT ;  /* 0x0000001203067812 */ /* 0x040fe200078efcff */
[----:B------:R-:W-:Y:S01]  /*d5a0*/  @P3 STG.E.U16 desc[UR22][R138.64], R18 ;  /* 0x000000128a003986 */ /* 0x000fe2000c101516 */
[----:B------:R-:W-:Y:S02]  /*d5b0*/  PRMT R12, R20, 0x7632, R12 ;  /* 0x00007632140c7816 */ /* 0x000fe4000000000c */
[----:B-1----:R-:W-:Y:S01]  /*d5c0*/  ISETP.LT.AND P4, PT, R6, UR5, !P0 ;  /* 0x0000000506007c0c */ /* 0x002fe2000c781270 */
[----:B------:R-:W1:Y:S01]  /*d5d0*/  LDCU UR5, c[0x0][0x39c] ;  /* 0x00007380ff0577ac */ /* 0x000e620008000800 */
[C---:B------:R-:W-:Y:S01]  /*d5e0*/  LOP3.LUT R6, R3.reuse, 0x13, RZ, 0xfc, !PT ;  /* 0x0000001303067812 */ /* 0x040fe200078efcff */
[----:B------:R-:W-:Y:S01]  /*d5f0*/  @P5 STG.E.U16 desc[UR22][R132.64], R9 ;  /* 0x0000000984005986 */ /* 0x000fe2000c101516 */
[----:B----4-:R-:W-:-:S02]  /*d600*/  LOP3.LUT R7, R3, 0x15, RZ, 0xfc, !PT ;  /* 0x0000001503077812 */ /* 0x010fc400078efcff */
[----:B------:R-:W-:Y:S01]  /*d610*/  ISETP.LT.AND P3, PT, R6, UR6, !P0 ;  /* 0x0000000606007c0c */ /* 0x000fe2000c761270 */
[----:B------:R-:W4:Y:S01]  /*d620*/  LDCU UR6, c[0x0][0x39c] ;  /* 0x00007380ff0677ac */ /* 0x000f220008000800 */
[----:B------:R-:W-:Y:S01]  /*d630*/  LOP3.LUT R6, R3, 0x14, RZ, 0xfc, !PT ;  /* 0x0000001403067812 */ /* 0x000fe200078efcff */
[----:B------:R-:W-:Y:S03]  /*d640*/  @P2 STG.E.U16 desc[UR22][R134.64], R20 ;  /* 0x0000001486002986 */ /* 0x000fe6000c101516 */
[----:B--2---:R-:W-:Y:S01]  /*d650*/  ISETP.LT.AND P5, PT, R6, UR7, !P0 ;  /* 0x0000000706007c0c */ /* 0x004fe2000c7a1270 */
[----:B------:R2:W-:Y:S01]  /*d660*/  @P6 STG.E.U16 desc[UR22][R4.64], R12 ;  /* 0x0000000c04006986 */ /* 0x0005e2000c101516 */
[----:B------:R-:W-:Y:S01]  /*d670*/  LEA R6, P6, R169, R0, 0x1 ;  /* 0x00000000a9067211 */ /* 0x000fe200078c08ff */
[----:B------:R-:W5:Y:S01]  /*d680*/  LDCU UR7, c[0x0][0x39c] ;  /* 0x00007380ff0777ac */ /* 0x000f620008000800 */
[----:B-1----:R-:W-:Y:S01]  /*d690*/  ISETP.LT.AND P2, PT, R7, UR5, !P0 ;  /* 0x0000000507007c0c */ /* 0x002fe2000c741270 */
[----:B------:R-:W1:Y:S01]  /*d6a0*/  LDCU UR5, c[0x0][0x39c] ;  /* 0x00007380ff0577ac */ /* 0x000e620008000800 */
[----:B------:R-:W-:-:S02]  /*d6b0*/  LEA.HI.X.SX32 R7, R169, R2, 0x1, P6 ;  /* 0x00000002a9077211 */ /* 0x000fc400030f0eff */
[C---:B0-----:R-:W-:Y:S02]  /*d6c0*/  LEA R8, P6, R11.reuse, R0, 0x1 ;  /* 0x000000000b087211 */ /* 0x041fe400078c08ff */
[----:B--2---:R-:W-:Y:S01]  /*d6d0*/  PRMT R5, R22, 0x7632, R5 ;  /* 0x0000763216057816 */ /* 0x004fe20000000005 */
[----:B------:R0:W-:Y:S01]  /*d6e0*/  @P4 STG.E.U16 desc[UR22][R6.64], R22 ;  /* 0x0000001606004986 */ /* 0x0001e2000c101516 */
[C---:B------:R-:W-:Y:S01]  /*d6f0*/  LEA.HI.X.SX32 R9, R11.reuse, R2, 0x1, P6 ;  /* 0x000000020b097211 */ /* 0x040fe200030f0eff */
[----:B------:R-:W-:Y:S01]  /*d700*/  VIADD R11, R11, UR4 ;  /* 0x000000040b0b7c36 */ /* 0x000fe20008000000 */
[----:B----4-:R-:W-:Y:S01]  /*d710*/  ISETP.LT.AND P4, PT, R10, UR6, !P0 ;  /* 0x000000060a007c0c */ /* 0x010fe2000c781270 */
[----:B------:R-:W2:Y:S01]  /*d720*/  LDCU UR6, c[0x0][0x39c] ;  /* 0x00007380ff0677ac */ /* 0x000ea20008000800 */
[----:B------:R-:W-:Y:S01]  /*d730*/  LOP3.LUT R10, R3, 0x17, RZ, 0xfc, !PT ;  /* 0x00000017030a7812 */ /* 0x000fe200078efcff */
[----:B------:R4:W-:Y:S01]  /*d740*/  @P3 STG.E.U16 desc[UR22][R8.64], R5 ;  /* 0x0000000508003986 */ /* 0x0009e2000c101516 */
[C---:B------:R-:W-:Y:S01]  /*d750*/  LEA R4, P3, R11.reuse, R0, 0x1 ;  /* 0x000000000b047211 */ /* 0x040fe200078608ff */
[----:B------:R-:W-:-:S05]  /*d760*/  VIADD R13, R11, UR4 ;  /* 0x000000040b0d7c36 */ /* 0x000fca0008000000 */
[----:B0-----:R-:W-:-:S04]  /*d770*/  LEA R6, P6, R13, R0, 0x1 ;  /* 0x000000000d067211 */ /* 0x001fc800078c08ff */
[CC--:B------:R-:W-:Y:S01]  /*d780*/  LEA.HI.X.SX32 R7, R13.reuse, R2.reuse, 0x1, P6 ;  /* 0x000000020d077211 */ /* 0x0c0fe200030f0eff */
[----:B------:R-:W-:Y:S01]  /*d790*/  VIADD R13, R13, UR4 ;  /* 0x000000040d0d7c36 */ /* 0x000fe20008000000 */
[----:B----4-:R-:W-:Y:S02]  /*d7a0*/  LEA.HI.X.SX32 R5, R11, R2, 0x1, P3 ;  /* 0x000000020b057211 */ /* 0x010fe400018f0eff */
[----:B-1----:R-:W-:Y:S01]  /*d7b0*/  ISETP.LT.AND P3, PT, R10, UR5, !P0 ;  /* 0x000000050a007c0c */ /* 0x002fe2000c761270 */
[----:B------:R-:W0:Y:S01]  /*d7c0*/  LDCU UR5, c[0x0][0x39c] ;  /* 0x00007380ff0577ac */ /* 0x000e220008000800 */
[----:B------:R-:W-:Y:S01]  /*d7d0*/  LOP3.LUT R8, R3, 0x18, RZ, 0xfc, !PT ;  /* 0x0000001803087812 */ /* 0x000fe200078efcff */
[----:B------:R1:W-:Y:S01]  /*d7e0*/  @P5 STG.E.U16 desc[UR22][R4.64], R24 ;  /* 0x0000001804005986 */ /* 0x0003e2000c101516 */
[----:B------:R-:W-:Y:S01]  /*d7f0*/  PRMT R9, R24, 0x7632, R9 ;  /* 0x0000763218097816 */ /* 0x000fe20000000009 */
[----:B------:R-:W-:Y:S01]  /*d800*/  VIADD R11, R13, UR4 ;  /* 0x000000040d0b7c36 */ /* 0x000fe20008000000 */
[----:B--2---:R-:W-:Y:S01]  /*d810*/  ISETP.LT.AND P6, PT, R8, UR6, !P0 ;  /* 0x0000000608007c0c */ /* 0x004fe2000c7c1270 */
[----:B------:R-:W2:Y:S01]  /*d820*/  LDCU UR6, c[0x0][0x39c] ;  /* 0x00007380ff0677ac */ /* 0x000ea20008000800 */
[----:B------:R-:W-:Y:S01]  /*d830*/  LOP3.LUT R10, R3, 0x1c, RZ, 0xfc, !PT ;  /* 0x0000001c030a7812 */ /* 0x000fe200078efcff */
[----:B------:R4:W-:Y:S01]  /*d840*/  @P2 STG.E.U16 desc[UR22][R6.64], R9 ;  /* 0x0000000906002986 */ /* 0x0009e2000c101516 */
[----:B------:R-:W-:-:S02]  /*d850*/  LEA R8, P2, R13, R0, 0x1 ;  /* 0x000000000d087211 */ /* 0x000fc400078408ff */
[C---:B-1----:R-:W-:Y:S02]  /*d860*/  LOP3.LUT R4, R3.reuse, 0x19, RZ, 0xfc, !PT ;  /* 0x0000001903047812 */ /* 0x042fe400078efcff */
[----:B------:R-:W-:Y:S02]  /*d870*/  LOP3.LUT R5, R3, 0x1a, RZ, 0xfc, !PT ;  /* 0x0000001a03057812 */ /* 0x000fe400078efcff */
[----:B0-----:R-:W-:Y:S01]  /*d880*/  ISETP.LT.AND P5, PT, R4, UR5, !P0 ;  /* 0x0000000504007c0c */ /* 0x001fe2000c7a1270 */
[----:B------:R-:W0:Y:S01]  /*d890*/  LDCU UR5, c[0x0][0x39c] ;  /* 0x00007380ff0577ac */ /* 0x000e220008000800 */
[----:B----4-:R-:W-:Y:S02]  /*d8a0*/  LEA.HI.X.SX32 R9, R13, R2, 0x1, P2 ;  /* 0x000000020d097211 */ /* 0x010fe400010f0eff */
[----:B------:R-:W-:Y:S02]  /*d8b0*/  LEA R4, P2, R11, R0, 0x1 ;  /* 0x000000000b047211 */ /* 0x000fe400078408ff */
[----:B------:R-:W-:Y:S01]  /*d8c0*/  PRMT R7, R26, 0x7632, R7 ;  /* 0x000076321a077816 */ /* 0x000fe20000000007 */
[----:B------:R-:W-:Y:S01]  /*d8d0*/  @P4 STG.E.U16 desc[UR22][R8.64], R26 ;  /* 0x0000001a08004986 */ /* 0x000fe2000c101516 */
[----:B-----5:R-:W-:Y:S01]  /*d8e0*/  ISETP.LT.AND P4, PT, R5, UR7, !P0 ;  /* 0x0000000705007c0c */ /* 0x020fe2000c781270 */
[----:B------:R-:W1:Y:S01]  /*d8f0*/  LDCU UR7, c[0x0][0x39c] ;  /* 0x00007380ff0777ac */ /* 0x000e620008000800 */
[C---:B------:R-:W-:Y:S01]  /*d900*/  LEA.HI.X.SX32 R5, R11.reuse, R2, 0x1, P2 ;  /* 0x000000020b057211 */ /* 0x040fe200010f0eff */
[----:B------:R-:W-:Y:S01]  /*d910*/  VIADD R11, R11, UR4 ;  /* 0x000000040b0b7c36 */ /* 0x000fe20008000000 */
[----:B------:R-:W-:-:S03]  /*d920*/  LOP3.LUT R6, R3, 0x1b, RZ, 0xfc, !PT ;  /* 0x0000001b03067812 */ /* 0x000fc600078efcff */
[----:B------:R4:W-:Y:S01]  /*d930*/  @P3 STG.E.U16 desc[UR22][R4.64], R7 ;  /* 0x0000000704003986 */ /* 0x0009e2000c101516 */
[----:B--2---:R-:W-:Y:S01]  /*d940*/  ISETP.LT.AND P2, PT, R6, UR6, !P0 ;  /* 0x0000000606007c0c */ /* 0x004fe2000c741270 */
[C---:B------:R-:W-:Y:S01]  /*d950*/  VIADD R13, R11.reuse, UR4 ;  /* 0x000000040b0d7c36 */ /* 0x040fe20008000000 */
[C---:B------:R-:W-:Y:S01]  /*d960*/  LEA R6, P3, R11.reuse, R0, 0x1 ;  /* 0x000000000b067211 */ /* 0x040fe200078608ff */
[----:B------:R-:W2:Y:S03]  /*d970*/  LDCU UR6, c[0x0][0x39c] ;  /* 0x00007380ff0677ac */ /* 0x000ea60008000800 */
[----:B----4-:R-:W-:Y:S02]  /*d980*/  LEA.HI.X.SX32 R7, R11, R2, 0x1, P3 ;  /* 0x000000020b077211 */ /* 0x010fe400018f0eff */
[C---:B------:R-:W-:Y:S02]  /*d990*/  LEA R8, P3, R13.reuse, R0, 0x1 ;  /* 0x000000000d087211 */ /* 0x040fe400078608ff */
[----:B------:R-:W-:Y:S01]  /*d9a0*/  PRMT R5, R28, 0x7632, R5 ;  /* 0x000076321c057816 */ /* 0x000fe20000000005 */
[----:B------:R4:W-:Y:S01]  /*d9b0*/  @P6 STG.E.U16 desc[UR22][R6.64], R28 ;  /* 0x0000001c06006986 */ /* 0x0009e2000c101516 */
[C---:B------:R-:W-:Y:S01]  /*d9c0*/  LEA.HI.X.SX32 R9, R13.reuse, R2, 0x1, P3 ;  /* 0x000000020d097211 */ /* 0x040fe200018f0eff */
[----:B------:R-:W-:Y:S01]  /*d9d0*/  VIADD R13, R13, UR4 ;  /* 0x000000040d0d7c36 */ /* 0x000fe20008000000 */
[----:B0-----:R-:W-:Y:S01]  /*d9e0*/  ISETP.LT.AND P3, PT, R10, UR5, !P0 ;  /* 0x000000050a007c0c */ /* 0x001fe2000c761270 */
[----:B------:R-:W0:Y:S01]  /*d9f0*/  LDCU UR5, c[0x0][0x39c] ;  /* 0x00007380ff0577ac */ /* 0x000e220008000800 */
[----:B------:R-:W-:Y:S01]  /*da00*/  LOP3.LUT R10, R3, 0x1d, RZ, 0xfc, !PT ;  /* 0x0000001d030a7812 */ /* 0x000fe200078efcff */
[----:B------:R5:W-:Y:S01]  /*da10*/  @P5 STG.E.U16 desc[UR22][R8.64], R5 ;  /* 0x0000000508005986 */ /* 0x000be2000c101516 */
[C---:B------:R-:W-:Y:S01]  /*da20*/  LEA R4, P5, R13.reuse, R0, 0x1 ;  /* 0x000000000d047211 */ /* 0x040fe200078a08ff */
[----:B------:R-:W-:Y:S01]  /*da30*/  VIADD R11, R13, UR4 ;  /* 0x000000040d0b7c36 */ /* 0x000fe20008000000 */
[----:B----4-:R-:W-:-:S04]  /*da40*/  LOP3.LUT R7, R3, 0x1e, RZ, 0xfc, !PT ;  /* 0x0000001e03077812 */ /* 0x010fc800078efcff */
[----:B------:R-:W-:Y:S02]  /*da50*/  LEA R6, P6, R11, R0, 0x1 ;  /* 0x000000000b067211 */ /* 0x000fe400078c08ff */
[-C--:B-----5:R-:W-:Y:S02]  /*da60*/  LEA.HI.X.SX32 R5, R13, R2.reuse, 0x1, P5 ;  /* 0x000000020d057211 */ /* 0x0a0fe400028f0eff */
[----:B--2---:R-:W-:Y:S01]  /*da70*/  ISETP.LT.AND P5, PT, R10, UR6, !P0 ;  /* 0x000000060a007c0c */ /* 0x004fe2000c7a1270 */
[----:B------:R-:W2:Y:S01]  /*da80*/  LDCU UR6, c[0x0][0x39c] ;  /* 0x00007380ff0677ac */ /* 0x000ea20008000800 */
[----:B------:R-:W-:Y:S01]  /*da90*/  LOP3.LUT R9, R3, 0x1f, RZ, 0xfc, !PT ;  /* 0x0000001f03097812 */ /* 0x000fe200078efcff */
[----:B------:R4:W-:Y:S01]  /*daa0*/  @P4 STG.E.U16 desc[UR22][R4.64], R30 ;  /* 0x0000001e04004986 */ /* 0x0009e2000c101516 */
[----:B-1----:R-:W-:Y:S01]  /*dab0*/  ISETP.LT.AND P4, PT, R7, UR7, !P0 ;  /* 0x0000000707007c0c */ /* 0x002fe2000c781270 */
[----:B------:R-:W1:Y:S01]  /*dac0*/  LDCU UR7, c[0x0][0x39c] ;  /* 0x00007380ff0777ac */ /* 0x000e620008000800 */
[C---:B------:R-:W-:Y:S01]  /*dad0*/  LEA.HI.X.SX32 R7, R11.reuse, R2, 0x1, P6 ;  /* 0x000000020b077211 */ /* 0x040fe200030f0eff */
[----:B------:R-:W-:Y:S01]  /*dae0*/  VIADD R11, R11, UR4 ;  /* 0x000000040b0b7c36 */ /* 0x000fe20008000000 */
[----:B------:R-:W-:-:S03]  /*daf0*/  LOP3.LUT R10, R3, 0x20, RZ, 0xfc, !PT ;  /* 0x00000020030a7812 */ /* 0x000fc600078efcff */
[C---:B------:R-:W-:Y:S01]  /*db00*/  VIADD R13, R11.reuse, UR4 ;  /* 0x000000040b0d7c36 */ /* 0x040fe20008000000 */
[----:B------:R-:W-:Y:S02]  /*db10*/  LEA R8, P6, R11, R0, 0x1 ;  /* 0x000000000b087211 */ /* 0x000fe400078c08ff */
[----:B----4-:R-:W-:-:S05]  /*db20*/  PRMT R5, R30, 0x7632, R5 ;  /* 0x000076321e057816 */ /* 0x010fca0000000005 */
[----:B------:R4:W-:Y:S01]  /*db30*/  @P2 STG.E.U16 desc[UR22][R6.64], R5 ;  /* 0x0000000506002986 */ /* 0x0009e2000c101516 */
[----:B0-----:R-:W-:Y:S01]  /*db40*/  ISETP.LT.AND P2, PT, R9, UR5, !P0 ;  /* 0x0000000509007c0c */ /* 0x001fe2000c741270 */
[----:B------:R-:W0:Y:S01]  /*db50*/  LDCU UR5, c[0x0][0x39c] ;  /* 0x00007380ff0577ac */ /* 0x000e220008000800 */
[----:B------:R-:W-:Y:S02]  /*db60*/  LEA.HI.X.SX32 R9, R11, R2, 0x1, P6 ;  /* 0x000000020b097211 */ /* 0x000fe400030f0eff */
[----:B------:R-:W-:-:S03]  /*db70*/  LEA R4, P6, R13, R0, 0x1 ;  /* 0x000000000d047211 */ /* 0x000fc600078c08ff */
[----:B------:R5:W-:Y:S01]  /*db80*/  @P3 STG.E.U16 desc[UR22][R8.64], R32 ;  /* 0x0000002008003986 */ /* 0x000be2000c101516 */
[----:B--2---:R-:W-:Y:S01]  /*db90*/  ISETP.LT.AND P3, PT, R10, UR6, !P0 ;  /* 0x000000060a007c0c */ /* 0x004fe2000c761270 */
[----:B------:R-:W2:Y:S01]  /*dba0*/  LDCU UR6, c[0x0][0x39c] ;  /* 0x00007380ff0677ac */ /* 0x000ea20008000800 */
[----:B------:R-:W-:Y:S02]  /*dbb0*/  LOP3.LUT R10, R3, 0x21, RZ, 0xfc, !PT ;  /* 0x00000021030a7812 */ /* 0x000fe400078efcff */
[C---:B----4-:R-:W-:Y:S01]  /*dbc0*/  LEA.HI.X.SX32 R5, R13.reuse, R2, 0x1, P6 ;  /* 0x000000020d057211 */ /* 0x050fe200030f0eff */
[----:B------:R-:W-:Y:S01]  /*dbd0*/  VIADD R13, R13, UR4 ;  /* 0x000000040d0d7c36 */ /* 0x000fe20008000000 */
[----:B------:R-:W-:-:S03]  /*dbe0*/  PRMT R7, R32, 0x7632, R7 ;  /* 0x0000763220077816 */ /* 0x000fc60000000007 */
[C---:B------:R-:W-:Y:S02]  /*dbf0*/  VIADD R11, R13.reuse, UR4 ;  /* 0x000000040d0b7c36 */ /* 0x040fe40008000000 */
[----:B------:R4:W-:Y:S01]  /*dc00*/  @P5 STG.E.U16 desc[UR22][R4.64], R7 ;  /* 0x0000000704005986 */ /* 0x0009e2000c101516 */
[-C--:B------:R-:W-:Y:S02]  /*dc10*/  LEA R6, P5, R13, R0.reuse, 0x1 ;  /* 0x000000000d067211 */ /* 0x080fe400078a08ff */
[----:B-----5:R-:W-:-:S04]  /*dc20*/  LEA R8, P6, R11, R0, 0x1 ;  /* 0x000000000b087211 */ /* 0x020fc800078c08ff */
[CC--:B------:R-:W-:Y:S01]  /*dc30*/  LEA.HI.X.SX32 R9, R11.reuse, R2.reuse, 0x1, P6 ;  /* 0x000000020b097211 */ /* 0x0c0fe200030f0eff */
[----:B------:R-:W-:Y:S01]  /*dc40*/  VIADD R11, R11, UR4 ;  /* 0x000000040b0b7c36 */ /* 0x000fe20008000000 */
[----:B----4-:R-:W-:-:S03]  /*dc50*/  LEA.HI.X.SX32 R7, R13, R2, 0x1, P5 ;  /* 0x000000020d077211 */ /* 0x010fc600028f0eff */
[----:B------:R-:W-:Y:S01]  /*dc60*/  VIADD R13, R11, UR4 ;  /* 0x000000040b0d7c36 */ /* 0x000fe20008000000 */
[----:B0-----:R-:W-:Y:S01]  /*dc70*/  ISETP.LT.AND P5, PT, R10, UR5, !P0 ;  /* 0x000000050a007c0c */ /* 0x001fe2000c7a1270 */
[----:B------:R-:W0:Y:S01]  /*dc80*/  LDCU UR5, c[0x0][0x39c] ;  /* 0x00007380ff0577ac */ /* 0x000e220008000800 */
[C---:B------:R-:W-:Y:S01]  /*dc90*/  LOP3.LUT R4, R3.reuse, 0x22, RZ, 0xfc, !PT ;  /* 0x0000002203047812 */ /* 0x040fe200078efcff */
[----:B------:R4:W-:Y:S01]  /*dca0*/  @P4 STG.E.U16 desc[UR22][R6.64], R34 ;  /* 0x0000002206004986 */ /* 0x0009e2000c101516 */
[----:B------:R-:W-:Y:S02]  /*dcb0*/  PRMT R5, R34, 0x7632, R5 ;  /* 0x0000763222057816 */ /* 0x000fe40000000005 */
[----:B--2---:R-:W-:Y:S01]  /*dcc0*/  ISETP.LT.AND P6, PT, R4, UR6, !P0 ;  /* 0x0000000604007c0c */ /* 0x004fe2000c7c1270 */
[----:B------:R-:W2:Y:S01]  /*dcd0*/  LDCU UR6, c[0x0][0x39c] ;  /* 0x00007380ff0677ac */ /* 0x000ea20008000800 */
[----:B------:R-:W-:Y:S01]  /*dce0*/  LOP3.LUT R10, R3, 0x26, RZ, 0xfc, !PT ;  /* 0x00000026030a7812 */ /* 0x000fe200078efcff */
[----:B------:R5:W-:Y:S01]  /*dcf0*/  @P2 STG.E.U16 desc[UR22][R8.64], R5 ;  /* 0x0000000508002986 */ /* 0x000be2000c101516 */
[----:B------:R-:W-:-:S02]  /*dd00*/  LEA R4, P2, R11, R0, 0x1 ;  /* 0x000000000b047211 */ /* 0x000fc400078408ff */
[C---:B----4-:R-:W-:Y:S02]  /*dd10*/  LOP3.LUT R6, R3.reuse, 0x23, RZ, 0xfc, !PT ;  /* 0x0000002303067812 */ /* 0x050fe400078efcff */
[----:B------:R-:W-:Y:S02]  /*dd20*/  LOP3.LUT R7, R3, 0x24, RZ, 0xfc, !PT ;  /* 0x0000002403077812 */ /* 0x000fe400078efcff */
[----:B0-----:R-:W-:Y:S01]  /*dd30*/  ISETP.LT.AND P4, PT, R6, UR5, !P0 ;  /* 0x0000000506007c0c */ /* 0x001fe2000c781270 */
[----:B------:R-:W0:Y:S01]  /*dd40*/  LDCU UR5, c[0x0][0x39c] ;  /* 0x00007380ff0577ac */ /* 0x000e220008000800 */
[----:B-----5:R-:W-:Y:S02]  /*dd50*/  LEA.HI.X.SX32 R5, R11, R2, 0x1, P2 ;  /* 0x000000020b057211 */ /* 0x020fe400010f0eff */
[----:B------:R-:W-:Y:S02]  /*dd60*/  LEA R6, P2, R13, R0, 0x1 ;  /* 0x000000000d067211 */ /* 0x000fe400078408ff */
[----:B------:R-:W-:Y:S01]  /*dd70*/  LOP3.LUT R8, R3, 0x25, RZ, 0xfc, !PT ;  /* 0x0000002503087812 */ /* 0x000fe200078efcff */
[----:B------:R4:W-:Y:S01]  /*dd80*/  @P3 STG.E.U16 desc[UR22][R4.64], R36 ;  /* 0x0000002404003986 */ /* 0x0009e2000c101516 */
[----:B-1----:R-:W-:Y:S01]  /*dd90*/  ISETP.LT.AND P3, PT, R7, UR7, !P0 ;  /* 0x0000000707007c0c */ /* 0x002fe2000c761270 */
[----:B------:R-:W1:Y:S01]  /*dda0*/  LDCU UR7, c[0x0][0x39c] ;  /* 0x00007380ff0777ac */ /* 0x000e620008000800 */
[C---:B------:R-:W-:Y:S01]  /*ddb0*/  LEA.HI.X.SX32 R7, R13.reuse, R2, 0x1, P2 ;  /* 0x000000020d077211 */ /* 0x040fe200010f0eff */
[----:B------:R-:W-:Y:S01]  /*ddc0*/  VIADD R13, R13, UR4 ;  /* 0x000000040d0d7c36 */ /* 0x000fe20008000000 */
[----:B--2---:R-:W-:Y:S01]  /*ddd0*/  ISETP.LT.AND P2, PT, R8, UR6, !P0 ;  /* 0x0000000608007c0c */ /* 0x004fe2000c741270 */
[----:B------:R-:W2:Y:S02]  /*dde0*/  LDCU UR6, c[0x0][0x39c] ;  /* 0x00007380ff0677ac */ /* 0x000ea40008000800 */
[----:B------:R-:W-:Y:S01]  /*ddf0*/  VIADD R11, R13, UR4 ;  /* 0x000000040d0b7c36 */ /* 0x000fe20008000000 */
[----:B----4-:R-:W-:-:S05]  /*de00*/  PRMT R5, R36, 0x7632, R5 ;  /* 0x0000763224057816 */ /* 0x010fca0000000005 */
[----:B------:R4:W-:Y:S01]  /*de10*/  @P5 STG.E.U16 desc[UR22][R6.64], R5 ;  /* 0x0000000506005986 */ /* 0x0009e2000c101516 */
[----:B------:R-:W-:-:S04]  /*de20*/  LEA R8, P5, R13, R0, 0x1 ;  /* 0x000000000d087211 */ /* 0x000fc800078a08ff */
[----:B------:R-:W-:Y:S02]  /*de30*/  LEA.HI.X.SX32 R9, R13, R2, 0x1, P5 ;  /* 0x000000020d097211 */ /* 0x000fe400028f0eff */
[----:B------:R-:W-:-:S03]  /*de40*/  LEA R4, P5, R11, R0, 0x1 ;  /* 0x000000000b047211 */ /* 0x000fc600078a08ff */
[----:B------:R5:W-:Y:S01]  /*de50*/  @P6 STG.E.U16 desc[UR22][R8.64], R38 ;  /* 0x0000002608006986 */ /* 0x000be2000c101516 */
[----:B----4-:R-:W-:Y:S02]  /*de60*/  PRMT R7, R38, 0x7632, R7 ;  /* 0x0000763226077816 */ /* 0x010fe40000000007 */
        /* <DEDUP_REMOVED lines=8> */
[----:B-----5:R-:W-:-:S04]  /*def0*/  LOP3.LUT R9, R3, 0x28, RZ, 0xfc, !PT ;  /* 0x0000002803097812 */ /* 0x020fc800078efcff */
[----:B------:R-:W-:Y:S02]  /*df00*/  LEA R8, P6, R13, R0, 0x1 ;  /* 0x000000000d087211 */ /* 0x000fe400078c08ff */
[-C--:B----4-:R-:W-:Y:S02]  /*df10*/  LEA.HI.X.SX32 R7, R11, R2.reuse, 0x1, P4 ;  /* 0x000000020b077211 */ /* 0x090fe400020f0eff */
        /* <DEDUP_REMOVED lines=22> */
[----:B------:R-:W-:-:S04]  /*e080*/  VIADD R11, R11, UR4 ;  /* 0x000000040b0b7c36 */ /* 0x000fc80008000000 */
[----:B------:R-:W-:Y:S01]  /*e090*/  VIADD R13, R11, UR4 ;  /* 0x000000040b0d7c36 */ /* 0x000fe20008000000 */
[----:B-----5:R-:W-:-:S04]  /*e0a0*/  PRMT R5, R42, 0x7632, R5 ;  /* 0x000076322a057816 */ /* 0x020fc80000000005 */
[-C--:B------:R-:W-:Y:S01]  /*e0b0*/  LEA R4, P6, R13, R0.reuse, 0x1 ;  /* 0x000000000d047211 */ /* 0x080fe200078c08ff */
[----:B------:R4:W-:Y:S01]  /*e0c0*/  @P4 STG.E.U16 desc[UR22][R6.64], R5 ;  /* 0x0000000506004986 */ /* 0x0009e2000c101516 */
[----:B------:R-:W-:-:S04]  /*e0d0*/  LEA R8, P4, R11, R0, 0x1 ;  /* 0x000000000b087211 */ /* 0x000fc800078808ff */
[-C--:B------:R-:W-:Y:S02]  /*e0e0*/  LEA.HI.X.SX32 R9, R11, R2.reuse, 0x1, P4 ;  /* 0x000000020b097211 */ /* 0x080fe400020f0eff */
[----:B0-----:R-:W-:Y:S01]  /*e0f0*/  ISETP.LT.AND P4, PT, R10, UR5, !P0 ;  /* 0x000000050a007c0c */ /* 0x001fe2000c781270 */
[----:B------:R-:W0:Y:S01]  /*e100*/  LDCU UR5, c[0x0][0x39c] ;  /* 0x00007380ff0577ac */ /* 0x000e220008000800 */
[C---:B------:R-:W-:Y:S01]  /*e110*/  LOP3.LUT R10, R3.reuse, 0x30, RZ, 0xfc, !PT ;  /* 0x00000030030a7812 */ /* 0x040fe200078efcff */
[----:B------:R5:W-:Y:S01]  /*e120*/  @P3 STG.E.U16 desc[UR22][R8.64], R44 ;  /* 0x0000002c08003986 */ /* 0x000be2000c101516 */
[----:B----4-:R-:W-:Y:S02]  /*e130*/  LOP3.LUT R6, R3, 0x2c, RZ, 0xfc, !PT ;  /* 0x0000002c03067812 */ /* 0x010fe400078efcff */
[C---:B------:R-:W-:Y:S01]  /*e140*/  LEA.HI.X.SX32 R5, R13.reuse, R2, 0x1, P6 ;  /* 0x000000020d057211 */ /* 0x040fe200030f0eff */
[----:B------:R-:W-:Y:S01]  /*e150*/  VIADD R13, R13, UR4 ;  /* 0x000000040d0d7c36 */ /* 0x000fe20008000000 */
[----:B------:R-:W-:-:S02]  /*e160*/  PRMT R7, R44, 0x7632, R7 ;  /* 0x000076322c077816 */ /* 0x000fc40000000007 */
[----:B--2---:R-:W-:Y:S01]  /*e170*/  ISETP.LT.AND P6, PT, R6, UR6, !P0 ;  /* 0x0000000606007c0c */ /* 0x004fe2000c7c1270 */
[----:B------:R-:W2:Y:S01]  /*e180*/  LDCU UR6, c[0x0][0x39c] ;  /* 0x00007380ff0677ac */ /* 0x000ea20008000800 */
[C---:B------:R-:W-:Y:S01]  /*e190*/  VIADD R11, R13.reuse, UR4 ;  /* 0x000000040d0b7c36 */ /* 0x040fe20008000000 */
[----:B------:R4:W-:Y:S01]  /*e1a0*/  @P2 STG.E.U16 desc[UR22][R4.64], R7 ;  /* 0x0000000704002986 */ /* 0x0009e2000c101516 */
[----:B------:R-:W-:Y:S02]  /*e1b0*/  LEA R6, P2, R13, R0, 0x1 ;  /* 0x000000000d067211 */ /* 0x000fe400078408ff */
[C---:B-----5:R-:W-:Y:S02]  /*e1c0*/  LOP3.LUT R8, R3.reuse, 0x2d, RZ, 0xfc, !PT ;  /* 0x0000002d03087812 */ /* 0x060fe400078efcff */
[----:B------:R-:W-:Y:S02]  /*e1d0*/  LOP3.LUT R9, R3, 0x2e, RZ, 0xfc, !PT ;  /* 0x0000002e03097812 */ /* 0x000fe400078efcff */
[----:B0-----:R-:W-:Y:S01]  /*e1e0*/  ISETP.LT.AND P3, PT, R8, UR5, !P0 ;  /* 0x0000000508007c0c */ /* 0x001fe2000c761270 */
[----:B------:R-:W0:Y:S01]  /*e1f0*/  LDCU UR5, c[0x0][0x39c] ;  /* 0x00007380ff0577ac */ /* 0x000e220008000800 */
[----:B----4-:R-:W-:-:S02]  /*e200*/  LEA.HI.X.SX32 R7, R13, R2, 0x1, P2 ;  /* 0x000000020d077211 */ /* 0x010fc400010f0eff */
[----:B------:R-:W-:Y:S02]  /*e210*/  LEA R8, P2, R11, R0, 0x1 ;  /* 0x000000000b087211 */ /* 0x000fe400078408ff */
[----:B------:R-:W-:Y:S01]  /*e220*/  PRMT R5, R46, 0x7632, R5 ;  /* 0x000076322e057816 */ /* 0x000fe20000000005 */
[----:B------:R-:W-:Y:S01]  /*e230*/  @P5 STG.E.U16 desc[UR22][R6.64], R46 ;  /* 0x0000002e06005986 */ /* 0x000fe2000c101516 */
[----:B-1----:R-:W-:Y:S01]  /*e240*/  ISETP.LT.AND P5, PT, R9, UR7, !P0 ;  /* 0x0000000709007c0c */ /* 0x002fe2000c7a1270 */
        /* <DEDUP_REMOVED lines=443> */
[----:B----4-:R-:W-:-:S02]  /*fe00*/  LEA.HI.X.SX32 R7, R13, R2, 0x1, P2 ;  /* 0x000000020d077211 */ /* 0x010fc400010f0eff */
[----:B0-----:R-:W-:Y:S01]  /*fe10*/  ISETP.LT.AND P2, PT, R8, UR5, !P0 ;  /* 0x0000000508007c0c */ /* 0x001fe2000c741270 */
[----:B------:R-:W0:Y:S01]  /*fe20*/  LDCU UR5, c[0x0][0x39c] ;  /* 0x00007380ff0577ac */ /* 0x000e220008000800 */
[----:B------:R-:W-:Y:S01]  /*fe30*/  LEA R8, P3, R11, R0, 0x1 ;  /* 0x000000000b087211 */ /* 0x000fe200078608ff */
[----:B------:R-:W-:Y:S01]  /*fe40*/  @P5 STG.E.U16 desc[UR22][R6.64], R106 ;  /* 0x0000006a06005986 */ /* 0x000fe2000c101516 */
[----:B-1----:R-:W-:Y:S01]  /*fe50*/  ISETP.LT.AND P5, PT, R9, UR7, !P0 ;  /* 0x0000000709007c0c */ /* 0x002fe2000c7a1270 */
[----:B------:R-:W1:Y:S01]  /*fe60*/  LDCU UR7, c[0x0][0x39c] ;  /* 0x00007380ff0777ac */ /* 0x000e620008000800 */
[C---:B------:R-:W-:Y:S01]  /*fe70*/  LEA.HI.X.SX32 R9, R11.reuse, R2, 0x1, P3 ;  /* 0x000000020b097211 */ /* 0x040fe200018f0eff */
[----:B------:R-:W-:Y:S01]  /*fe80*/  VIADD R11, R11, UR4 ;  /* 0x000000040b0b7c36 */ /* 0x000fe20008000000 */
[----:B------:R-:W-:Y:S02]  /*fe90*/  PRMT R5, R106, 0x7632, R5 ;  /* 0x000076326a057816 */ /* 0x000fe40000000005 */
[----:B------:R-:W-:Y:S01]  /*fea0*/  LOP3.LUT R4, R3, 0x6b, RZ, 0xfc, !PT ;  /* 0x0000006b03047812 */ /* 0x000fe200078efcff */
[----:B------:R-:W-:-:S02]  /*feb0*/  VIADD R13, R11, UR4 ;  /* 0x000000040b0d7c36 */ /* 0x000fc40008000000 */
[----:B------:R4:W-:Y:S01]  /*fec0*/  @P4 STG.E.U16 desc[UR22][R8.64], R5 ;  /* 0x0000000508004986 */ /* 0x0009e2000c101516 */
[----:B--2---:R-:W-:Y:S01]  /*fed0*/  ISETP.LT.AND P3, PT, R4, UR6, !P0 ;  /* 0x0000000604007c0c */ /* 0x004fe2000c761270 */
[----:B------:R-:W2:Y:S01]  /*fee0*/  LDCU UR6, c[0x0][0x39c] ;  /* 0x00007380ff0677ac */ /* 0x000ea20008000800 */
[----:B------:R-:W-:-:S04]  /*fef0*/  LEA R4, P4, R11, R0, 0x1 ;  /* 0x000000000b047211 */ /* 0x000fc800078808ff */
        /* <DEDUP_REMOVED lines=59> */
[----:B-----5:R-:W-:Y:S02]  /*102b0*/  LEA.HI.X.SX32 R9, R11, R2, 0x1, P3 ;  /* 0x000000020b097211 */ /* 0x020fe400018f0eff */
        /* <DEDUP_REMOVED lines=8> */
[----:B------:R-:W-:-:S02]  /*10340*/  PRMT R7, R116, 0x7632, R7 ;  /* 0x0000763274077816 */ /* 0x000fc40000000007 */
[----:B------:R-:W-:Y:S01]  /*10350*/  LOP3.LUT R6, R3, 0x75, RZ, 0xfc, !PT ;  /* 0x0000007503067812 */ /* 0x000fe200078efcff */
[C---:B------:R-:W-:Y:S02]  /*10360*/  VIADD R11, R13.reuse, UR4 ;  /* 0x000000040d0b7c36 */ /* 0x040fe40008000000 */
        /* <DEDUP_REMOVED lines=27> */
[----:B0-----:R-:W-:Y:S01]  /*10520*/  ISETP.LT.AND P6, PT, R9, UR5, !P0 ;  /* 0x0000000509007c0c */ /* 0x001fe2000c7c1270 */
[----:B------:R-:W0:Y:S01]  /*10530*/  LDCU UR5, c[0x0][0x39c] ;  /* 0x00007380ff0577ac */ /* 0x000e220008000800 */
[----:B------:R-:W-:Y:S01]  /*10540*/  LOP3.LUT R10, R3, 0x7a, RZ, 0xfc, !PT ;  /* 0x0000007a030a7812 */ /* 0x000fe200078efcff */
[----:B------:R-:W-:Y:S01]  /*10550*/  VIADD R11, R13, UR4 ;  /* 0x000000040d0b7c36 */ /* 0x000fe20008000000 */
[----:B----4-:R-:W-:-:S05]  /*10560*/  PRMT R5, R120, 0x7632, R5 ;  /* 0x0000763278057816 */ /* 0x010fca0000000005 */
[----:B------:R4:W-:Y:S01]  /*10570*/  @P5 STG.E.U16 desc[UR22][R6.64], R5 ;  /* 0x0000000506005986 */ /* 0x0009e2000c101516 */
[----:B------:R-:W-:-:S04]  /*10580*/  LEA R8, P5, R13, R0, 0x1 ;  /* 0x000000000d087211 */ /* 0x000fc800078a08ff */
[----:B------:R-:W-:Y:S02]  /*10590*/  LEA.HI.X.SX32 R9, R13, R2, 0x1, P5 ;  /* 0x000000020d097211 */ /* 0x000fe400028f0eff */
[----:B------:R-:W-:-:S03]  /*105a0*/  LEA R4, P5, R11, R0, 0x1 ;  /* 0x000000000b047211 */ /* 0x000fc600078a08ff */
[----:B------:R5:W-:Y:S01]  /*105b0*/  @P2 STG.E.U16 desc[UR22][R8.64], R122 ;  /* 0x0000007a08002986 */ /* 0x000be2000c101516 */
[----:B--2---:R-:W-:Y:S01]  /*105c0*/  ISETP.LT.AND P2, PT, R10, UR6, !P0 ;  /* 0x000000060a007c0c */ /* 0x004fe2000c741270 */
[----:B------:R-:W2:Y:S01]  /*105d0*/  LDCU UR6, c[0x0][0x39c] ;  /* 0x00007380ff0677ac */ /* 0x000ea20008000800 */
[C---:B----4-:R-:W-:Y:S01]  /*105e0*/  LEA.HI.X.SX32 R5, R11.reuse, R2, 0x1, P5 ;  /* 0x000000020b057211 */ /* 0x050fe200028f0eff */
[----:B------:R-:W-:Y:S01]  /*105f0*/  VIADD R11, R11, UR4 ;  /* 0x000000040b0b7c36 */ /* 0x000fe20008000000 */
[----:B------:R-:W-:Y:S02]  /*10600*/  PRMT R7, R122, 0x7632, R7 ;  /* 0x000076327a077816 */ /* 0x000fe40000000007 */
[----:B------:R-:W-:Y:S01]  /*10610*/  LOP3.LUT R10, R3, 0x7b, RZ, 0xfc, !PT ;  /* 0x0000007b030a7812 */ /* 0x000fe200078efcff */
[C---:B------:R-:W-:Y:S02]  /*10620*/  VIADD R13, R11.reuse, UR4 ;  /* 0x000000040b0d7c36 */ /* 0x040fe40008000000 */
[----:B------:R4:W-:Y:S01]  /*10630*/  @P3 STG.E.U16 desc[UR22][R4.64], R7 ;  /* 0x0000000704003986 */ /* 0x0009e2000c101516 */
[----:B------:R-:W-:-:S02]  /*10640*/  LEA R6, P3, R11, R0, 0x1 ;  /* 0x000000000b067211 */ /* 0x000fc400078608ff */
        /* <DEDUP_REMOVED lines=9> */
[----:B------:R-:W-:Y:S02]  /*106e0*/  LOP3.LUT R5, R3, 0x7c, RZ, 0xfc, !PT ;  /* 0x0000007c03057812 */ /* 0x000fe400078efcff */
[----:B-1----:R-:W-:Y:S02]  /*106f0*/  ISETP.LT.AND P5, PT, R4, UR7, !P0 ;  /* 0x0000000704007c0c */ /* 0x002fe4000c7a1270 */
[----:B--2---:R-:W-:Y:S02]  /*10700*/  ISETP.LT.AND P4, PT, R5, UR6, !P0 ;  /* 0x0000000605007c0c */ /* 0x004fe4000c781270 */
[----:B----4-:R-:W-:-:S02]  /*10710*/  PRMT R7, R124, 0x7632, R7 ;  /* 0x000076327c077816 */ /* 0x010fc40000000007 */
[----:B------:R-:W-:Y:S01]  /*10720*/  LOP3.LUT R6, R3, 0x7e, RZ, 0xfc, !PT ;  /* 0x0000007e03067812 */ /* 0x000fe200078efcff */
[----:B------:R-:W-:Y:S02]  /*10730*/  VIADD R3, R11, UR4 ;  /* 0x000000040b037c36 */ /* 0x000fe40008000000 */
[----:B------:R1:W-:Y:S01]  /*10740*/  @P6 STG.E.U16 desc[UR22][R8.64], R7 ;  /* 0x0000000708006986 */ /* 0x0003e2000c101516 */
[C---:B------:R-:W-:Y:S02]  /*10750*/  LEA R4, P6, R13.reuse, R0, 0x1 ;  /* 0x000000000d047211 */ /* 0x040fe400078c08ff */
[----:B0-----:R-:W-:Y:S02]  /*10760*/  ISETP.LT.AND P0, PT, R6, UR5, !P0 ;  /* 0x0000000506007c0c */ /* 0x001fe4000c701270 */
[----:B------:R-:W-:Y:S01]  /*10770*/  LEA.HI.X.SX32 R5, R13, R2, 0x1, P6 ;  /* 0x000000020d057211 */ /* 0x000fe200030f0eff */
[----:B------:R-:W-:Y:S01]  /*10780*/  VIADD R13, R3, UR4 ;  /* 0x00000004030d7c36 */ /* 0x000fe20008000000 */
[----:B------:R-:W-:-:S03]  /*10790*/  LEA R6, P6, R11, R0, 0x1 ;  /* 0x000000000b067211 */ /* 0x000fc600078c08ff */
[----:B------:R-:W-:Y:S01]  /*107a0*/  VIADD R15, R13, UR4 ;  /* 0x000000040d0f7c36 */ /* 0x000fe20008000000 */
[----:B------:R0:W-:Y:S01]  /*107b0*/  @P2 STG.E.U16 desc[UR22][R4.64], R126 ;  /* 0x0000007e04002986 */ /* 0x0001e2000c101516 */
[----:B-1----:R-:W-:Y:S02]  /*107c0*/  LEA R8, P2, R3, R0, 0x1 ;  /* 0x0000000003087211 */ /* 0x002fe400078408ff */
[----:B------:R-:W-:Y:S01]  /*107d0*/  LEA.HI.X.SX32 R7, R11, R2, 0x1, P6 ;  /* 0x000000020b077211 */ /* 0x000fe200030f0eff */
[----:B------:R-:W-:Y:S01]  /*107e0*/  VIADD R17, R15, UR4 ;  /* 0x000000040f117c36 */ /* 0x000fe20008000000 */
[----:B------:R-:W-:Y:S02]  /*107f0*/  LEA R10, P6, R13, R0, 0x1 ;  /* 0x000000000d0a7211 */ /* 0x000fe400078c08ff */
[----:B------:R-:W-:Y:S02]  /*10800*/  LEA.HI.X.SX32 R9, R3, R2, 0x1, P2 ;  /* 0x0000000203097211 */ /* 0x000fe400010f0eff */
[----:B------:R-:W-:-:S02]  /*10810*/  PRMT R3, R126, 0x7632, R3 ;  /* 0x000076327e037816 */ /* 0x000fc40000000003 */
[----:B------:R-:W-:Y:S02]  /*10820*/  LEA.HI.X.SX32 R11, R13, R2, 0x1, P6 ;  /* 0x000000020d0b7211 */ /* 0x000fe400030f0eff */
[-C--:B------:R-:W-:Y:S01]  /*10830*/  LEA R12, P2, R15, R0.reuse, 0x1 ;  /* 0x000000000f0c7211 */ /* 0x080fe200078408ff */
[----:B------:R1:W-:Y:S01]  /*10840*/  @P3 STG.E.U16 desc[UR22][R6.64], R3 ;  /* 0x0000000306003986 */ /* 0x0003e2000c101516 */
[----:B------:R-:W-:Y:S02]  /*10850*/  LEA R14, P6, R17, R0, 0x1 ;  /* 0x00000000110e7211 */ /* 0x000fe400078c08ff */
[----:B0-----:R-:W-:Y:S01]  /*10860*/  PRMT R5, R128, 0x7632, R5 ;  /* 0x0000763280057816 */ /* 0x001fe20000000005 */
[----:B------:R0:W-:Y:S01]  /*10870*/  @P4 STG.E.U16 desc[UR22][R8.64], R128 ;  /* 0x0000008008004986 */ /* 0x0001e2000c101516 */
[-C--:B------:R-:W-:Y:S02]  /*10880*/  LEA.HI.X.SX32 R13, R15, R2.reuse, 0x1, P2 ;  /* 0x000000020f0d7211 */ /* 0x080fe400010f0eff */
[----:B------:R-:W-:Y:S01]  /*10890*/  LEA.HI.X.SX32 R15, R17, R2, 0x1, P6 ;  /* 0x00000002110f7211 */ /* 0x000fe200030f0eff */
[----:B------:R0:W-:Y:S01]  /*108a0*/  @P5 STG.E.U16 desc[UR22][R10.64], R5 ;  /* 0x000000050a005986 */ /* 0x0001e2000c101516 */
[----:B-1----:R-:W-:-:S03]  /*108b0*/  PRMT R7, R130, 0x7632, R7 ;  /* 0x0000763282077816 */ /* 0x002fc60000000007 */
[----:B------:R0:W-:Y:S04]  /*108c0*/  @P0 STG.E.U16 desc[UR22][R12.64], R130 ;  /* 0x000000820c000986 */ /* 0x0001e8000c101516 */
[----:B------:R0:W-:Y:S01]  /*108d0*/  @P1 STG.E.U16 desc[UR22][R14.64], R7 ;  /* 0x000000070e001986 */ /* 0x0001e2000c101516 */
[----:B---3--:R-:W-:Y:S06]  /*108e0*/  BAR.SYNC.DEFER_BLOCKING 0x0 ;  /* 0x0000000000007b1d */ /* 0x008fec0000010000 */
[----:B------:R-:W-:Y:S05]  /*108f0*/  BRA.U UP0, `(.L_x_14) ;  /* 0x0000000100a07547 */ /* 0x000fea000b800000 */
[----:B------:R-:W1:Y:S01]  /*10900*/  S2UR UR6, SR_CgaCtaId ;  /* 0x00000000000679c3 */ /* 0x000e620000008800 */
[----:B------:R-:W-:Y:S01]  /*10910*/  NOP ;  /* 0x0000000000007918 */ /* 0x000fe20000000000 */
[----:B------:R-:W-:Y:S01]  /*10920*/  UMOV UR4, 0x50 ;  /* 0x0000005000047882 */ /* 0x000fe20000000000 */
[----:B------:R-:W-:Y:S02]  /*10930*/  IMAD.U32 R0, RZ, RZ, UR8 ;  /* 0x00000008ff007e24 */ /* 0x000fe4000f8e00ff */
[----:B------:R-:W-:Y:S02]  /*10940*/  IMAD.MOV.U32 R3, RZ, RZ, 0xff ;  /* 0x000000ffff037424 */ /* 0x000fe400078e00ff */
[----:B0-----:R-:W-:Y:S01]  /*10950*/  IMAD.MOV.U32 R7, RZ, RZ, 0x1 ;  /* 0x00000001ff077424 */ /* 0x001fe200078e00ff */
[----:B------:R-:W-:-:S04]  /*10960*/  LOP3.LUT R0, R0, 0xffff, RZ, 0xc0, !PT ;  /* 0x0000ffff00007812 */ /* 0x000fc800078ec0ff */
[----:B------:R-:W-:-:S05]  /*10970*/  SHF.R.U32.HI R0, RZ, 0x5, R0 ;  /* 0x00000005ff007819 */ /* 0x000fca0000011600 */
[----:B------:R-:W-:Y:S01]  /*10980*/  VIADD R2, R0, 0x10 ;  /* 0x0000001000027836 */ /* 0x000fe20000000000 */
[----:B------:R-:W-:Y:S01]  /*10990*/  SHF.L.U32 R0, R3, R0, RZ ;  /* 0x0000000003007219 */ /* 0x000fe200000006ff */
[----:B-1----:R-:W-:-:S03]  /*109a0*/  ULEA UR6, UR6, UR4, 0x18 ;  /* 0x0000000406067291 */ /* 0x002fc6000f8ec0ff */
[----:B------:R-:W-:-:S04]  /*109b0*/  SHF.L.U32 R3, R7, R2, RZ ;  /* 0x0000000207037219 */ /* 0x000fc800000006ff */
[----:B------:R-:W-:Y:S02]  /*109c0*/  LOP3.LUT R0, R3, R0, RZ, 0xfc, !PT ;  /* 0x0000000003007212 */ /* 0x000fe400078efcff */
[----:B------:R-:W0:Y:S02]  /*109d0*/  LDS R5, [UR6] ;  /* 0x00000006ff057984 */ /* 0x000e240008000800 */
[C---:B------:R-:W-:Y:S02]  /*109e0*/  LOP3.LUT R2, R0.reuse, 0xffff, RZ, 0xc0, !PT ;  /* 0x0000ffff00027812 */ /* 0x040fe400078ec0ff */
[----:B0-----:R-:W-:-:S04]  /*109f0*/  LOP3.LUT R3, R0, 0xffff, R5, 0x80, !PT ;  /* 0x0000ffff00037812 */ /* 0x001fc800078e8005 */
[----:B------:R-:W-:-:S13]  /*10a00*/  ISETP.NE.AND P0, PT, R3, R2, PT ;  /* 0x000000020300720c */ /* 0x000fda0003f05270 */
[----:B------:R-:W-:Y:S05]  /*10a10*/  @P0 BRA `(.L_x_15) ;  /* 0x0000000000500947 */ /* 0x000fea0003800000 */
[----:B------:R-:W-:Y:S02]  /*10a20*/  SHF.R.U32.HI R5, RZ, 0x10, R5 ;  /* 0x00000010ff057819 */ /* 0x000fe40000011605 */
[----:B------:R-:W-:-:S04]  /*10a30*/  SHF.R.U32.HI R2, RZ, 0x10, R0 ;  /* 0x00000010ff027819 */ /* 0x000fc80000011600 */
[----:B------:R-:W-:-:S04]  /*10a40*/  LOP3.LUT R5, R5, R2, RZ, 0xc0, !PT ;  /* 0x0000000205057212 */ /* 0x000fc800078ec0ff */
[----:B------:R-:W-:-:S13]  /*10a50*/  ISETP.NE.AND P0, PT, R5, R2, PT ;  /* 0x000000020500720c */ /* 0x000fda0003f05270 */
[----:B------:R-:W-:Y:S05]  /*10a60*/  @P0 BRA `(.L_x_16) ;  /* 0x0000000000300947 */ /* 0x000fea0003800000 */
[----:B------:R-:W-:Y:S01]  /*10a70*/  R2UR UR4, R0 ;  /* 0x00000000000472ca */ /* 0x000fe200000e0000 */
[----:B------:R-:W-:Y:S01]  /*10a80*/  VOTEU.ANY UR5, UPT, PT ;  /* 0x0000000000057886 */ /* 0x000fe200038e0100 */
[----:B------:R-:W0:Y:S01]  /*10a90*/  S2R R0, SR_LANEID ;  /* 0x0000000000007919 */ /* 0x000e220000000000 */
[----:B------:R-:W-:-:S10]  /*10aa0*/  UFLO.U32 UR5, UR5 ;  /* 0x00000005000572bd */ /* 0x000fd400080e0000 */
[----:B------:R-:W-:-:S06]  /*10ab0*/  ULOP3.LUT UR4, URZ, UR4, URZ, 0x33, !UPT ;  /* 0x00000004ff047292 */ /* 0x000fcc000f8e33ff */
[----:B------:R-:W-:-:S04]  /*10ac0*/  IMAD.U32 R2, RZ, RZ, UR4 ;  /* 0x00000004ff027e24 */ /* 0x000fc8000f8e00ff */
[----:B------:R-:W1:Y:S02]  /*10ad0*/  REDUX UR7, R2 ;  /* 0x00000000020773c4 */ /* 0x000e640000000000 */
[----:B------:R2:W-:Y:S01]  /*10ae0*/  UTCATOMSWS.AND URZ, UR4 ;  /* 0x0000000400ff79e3 */ /* 0x0005e20008000000 */
[----:B0-----:R-:W-:Y:S01]  /*10af0*/  ISETP.EQ.U32.AND P0, PT, R0, UR5, PT ;  /* 0x0000000500007c0c */ /* 0x001fe2000bf02070 */
[----:B-1----:R-:W-:-:S12]  /*10b00*/  IMAD.U32 R0, RZ, RZ, UR7 ;  /* 0x00000007ff007e24 */ /* 0x002fd8000f8e00ff */
[----:B------:R2:W-:Y:S01]  /*10b10*/  @P0 ATOMS.AND RZ, [UR6], R0 ;  /* 0x00000000ffff098c */ /* 0x0005e2000a800006 */
[----:B------:R-:W-:Y:S05]  /*10b20*/  BRA `(.L_x_14) ;  /* 0x0000000000147947 */ /* 0x000fea0003800000 */
.L_x_16:
[----:B------:R-:W-:-:S07]  /*10b30*/  MOV R2, 0x10b50 ;  /* 0x00010b5000027802 */ /* 0x000fce0000000f00 */
[----:B------:R-:W-:Y:S05]  /*10b40*/  CALL.REL.NOINC `($__internal_0_$__cuda_sm10x_tcgen05_guardrail_trap_col_being_dealloced_not_returned_by_alloc) ;  /* 0x00000000002c7944 */ /* 0x000fea0003c00000 */
[----:B------:R-:W-:Y:S05]  /*10b50*/  BRA `(.L_x_14) ;  /* 0x0000000000087947 */ /* 0x000fea0003800000 */
.L_x_15:
[----:B------:R-:W-:-:S07]  /*10b60*/  MOV R2, 0x10b80 ;  /* 0x00010b8000027802 */ /* 0x000fce0000000f00 */
[----:B------:R-:W-:Y:S05]  /*10b70*/  CALL.REL.NOINC `($__internal_2_$__cuda_sm10x_tcgen05_guardrail_trap_unallocated_columns_being_dealloced) ;  /* 0x0000000000387944 */ /* 0x000fea0003c00000 */
.L_x_14:
[----:B------:R-:W-:Y:S01]  /*10b80*/  NOP ;  /* 0x0000000000007918 */ /* 0x000fe20000000000 */
[----:B--2---:R-:W-:Y:S05]  /*10b90*/  EXIT ;  /* 0x000000000000794d */ /* 0x004fea0003800000 */
.L_x_9:
[----:B------:R-:W0:Y:S02]  /*10ba0*/  SYNCS.PHASECHK.TRANS64.TRYWAIT P1, [UR11], R7 ;  /* 0x00000007ff0075a7 */ /* 0x000e24000802110b */
[----:B0-----:R-:W-:Y:S05]  /*10bb0*/  @!P1 BRA `(.L_x_9) ;  /* 0xfffffffc00f89947 */ /* 0x001fea000383ffff */
[----:B------:R-:W-:Y:S05]  /*10bc0*/  BRA `(.L_x_17) ;  /* 0xffffffa400d87947 */ /* 0x000fea000383ffff */
.L_x_13:
[----:B------:R-:W0:Y:S02]  /*10bd0*/  SYNCS.PHASECHK.TRANS64.TRYWAIT P0, [UR11], R0 ;  /* 0x00000000ff0075a7 */ /* 0x000e24000800110b */
[----:B0-----:R-:W-:Y:S05]  /*10be0*/  @!P0 BRA `(.L_x_13) ;  /* 0xfffffffc00f88947 */ /* 0x001fea000383ffff */
[----:B------:R-:W-:Y:S05]  /*10bf0*/  BRA `(.L_x_12) ;  /* 0xffffffbc00587947 */ /* 0x000fea000383ffff */
        .weak           $__internal_0_$__cuda_sm10x_tcgen05_guardrail_trap_col_being_dealloced_not_returned_by_alloc
        .type           $__internal_0_$__cuda_sm10x_tcgen05_guardrail_trap_col_being_dealloced_not_returned_by_alloc,@function
        .size           $__internal_0_$__cuda_sm10x_tcgen05_guardrail_trap_col_being_dealloced_not_returned_by_alloc,($__internal_1_$__cuda_sm10x_tcgen05_guardrail_trap_phase_invalid_during_alloc - $__internal_0_$__cuda_sm10x_tcgen05_guardrail_trap_col_being_dealloced_not_returned_by_alloc)
$__internal_0_$__cuda_sm10x_tcgen05_guardrail_trap_col_being_dealloced_not_returned_by_alloc:
[----:B------:R-:W-:Y:S05]  /*10c00*/  BPT.TRAP 0x1 ;  /* 0x000000040000795c */ /* 0x000fea0000300000 */
[----:B------:R-:W-:-:S04]  /*10c10*/  IMAD.MOV.U32 R3, RZ, RZ, 0x0 ;  /* 0x00000000ff037424 */ /* 0x000fc800078e00ff */
[----:B------:R-:W-:Y:S05]  /*10c20*/  RET.REL.NODEC R2 `(matmul_kernel) ;  /* 0xfffffef002f47950 */ /* 0x000fea0003c3ffff */
        .weak           $__internal_1_$__cuda_sm10x_tcgen05_guardrail_trap_phase_invalid_during_alloc
        .type           $__internal_1_$__cuda_sm10x_tcgen05_guardrail_trap_phase_invalid_during_alloc,@function
        .size           $__internal_1_$__cuda_sm10x_tcgen05_guardrail_trap_phase_invalid_during_alloc,($__internal_2_$__cuda_sm10x_tcgen05_guardrail_trap_unallocated_columns_being_dealloced - $__internal_1_$__cuda_sm10x_tcgen05_guardrail_trap_phase_invalid_during_alloc)
$__internal_1_$__cuda_sm10x_tcgen05_guardrail_trap_phase_invalid_during_alloc:
[----:B------:R-:W-:Y:S05]  /*10c30*/  BPT.TRAP 0x1 ;  /* 0x000000040000795c */ /* 0x000fea0000300000 */
[----:B------:R-:W-:-:S04]  /*10c40*/  IMAD.MOV.U32 R3, RZ, RZ, 0x0 ;  /* 0x00000000ff037424 */ /* 0x000fc800078e00ff */
[----:B------:R-:W-:Y:S05]  /*10c50*/  RET.REL.NODEC R2 `(matmul_kernel) ;  /* 0xfffffef002e87950 */ /* 0x000fea0003c3ffff */
        .weak           $__internal_2_$__cuda_sm10x_tcgen05_guardrail_trap_unallocated_columns_being_dealloced
        .type           $__internal_2_$__cuda_sm10x_tcgen05_guardrail_trap_unallocated_columns_being_dealloced,@function
        .size           $__internal_2_$__cuda_sm10x_tcgen05_guardrail_trap_unallocated_columns_being_dealloced,(.L_x_21 - $__internal_2_$__cuda_sm10x_tcgen05_guardrail_trap_unallocated_columns_being_dealloced)
$__internal_2_$__cuda_sm10x_tcgen05_guardrail_trap_unallocated_columns_being_dealloced:
[----:B------:R-:W-:Y:S05]  /*10c60*/  BPT.TRAP 0x1 ;  /* 0x000000040000795c */ /* 0x000fea0000300000 */
[----:B------:R-:W-:-:S04]  /*10c70*/  IMAD.MOV.U32 R3, RZ, RZ, 0x0 ;  /* 0x00000000ff037424 */ /* 0x000fc800078e00ff */
[----:B------:R-:W-:Y:S05]  /*10c80*/  RET.REL.NODEC R2 `(matmul_kernel) ;  /* 0xfffffef002dc7950 */ /* 0x000fea0003c3ffff */
.L_x_18:
[----:B------:R-:W-:-:S00]  /*10c90*/  BRA `(.L_x_18) ;  /* 0xfffffffc00fc7947 */ /* 0x000fc0000383ffff */
[----:B------:R-:W-:-:S00]  /*10ca0*/  NOP ;  /* 0x0000000000007918 */ /* 0x000fc00000000000 */
        /* <DEDUP_REMOVED lines=13> */
.L_x_21:


//--------------------- .nv.shared.matmul_kernel  --------------------------
	.section	.nv.shared.matmul_kernel,"aw",@nobits
	.sectionflags	@""
	.align	16
	.zero		1024


//--------------------- .nv.shared.reserved.0     --------------------------
	.section	.nv.shared.reserved.0,"aw",@nobits
	.align	8
	.weak		__nv_reservedSMEM_offset_0_alias
	.size		__nv_reservedSMEM_offset_0_alias, 0, 64
	.other		__nv_reservedSMEM_offset_0_alias,@"STO_CUDA_RESERVED_SHARED STV_DEFAULT"
__nv_reservedSMEM_offset_0_alias:
	.zero		0
.nv.shared.reserved.0:
	.zero		64
	.weak		__nv_reservedSMEM_allocation_phase
	.type		__nv_reservedSMEM_allocation_phase,@object
	.size		__nv_reservedSMEM_allocation_phase,(.L_0 - __nv_reservedSMEM_allocation_phase)
__nv_reservedSMEM_allocation_phase:
	.zero		1
.L_0:
	.zero		7
	.weak		__nv_reservedSMEM_devtool_atexit_pc
	.type		__nv_reservedSMEM_devtool_atexit_pc,@object
	.size		__nv_reservedSMEM_devtool_atexit_pc,(__nv_reservedSMEM_allocation_mask - __nv_reservedSMEM_devtool_atexit_pc)
__nv_reservedSMEM_devtool_atexit_pc:
	.zero		8
	.weak		__nv_reservedSMEM_allocation_mask
	.type		__nv_reservedSMEM_allocation_mask,@object
	.size		__nv_reservedSMEM_allocation_mask,(.L_2 - __nv_reservedSMEM_allocation_mask)
__nv_reservedSMEM_allocation_mask:
	.zero		4
.L_2:


//--------------------- .nv.constant0.matmul_kernel --------------------------
	.section	.nv.constant0.matmul_kernel,"a",@progbits
	.sectionflags	@""
	.align	4
.nv.constant0.matmul_kernel:
	.zero		976


//--------------------- SYMBOLS --------------------------

	.type		.nv.reservedSmem.offset0,@object
	.size		.nv.reservedSmem.offset0,0x4
	.type		.nv.reservedSmem.cap,@object
	.size		.nv.reservedSmem.cap,0x4
